//
// Generated by NVIDIA NVVM Compiler
//
// Compiler Build ID: CL-36424714
// Cuda compilation tools, release 13.0, V13.0.88
// Based on NVVM 20.0.0
//

.version 9.0
.target sm_100
.address_size 64

	// .globl	_Z12setup_kernelP17curandStateXORWOWiy
.global .align 4 .b8 precalc_xorwow_matrix[102400];
.global .align 4 .b8 precalc_xorwow_offset_matrix[102400];
.global .align 4 .b8 mrg32k3aM1[2304];
.global .align 4 .b8 mrg32k3aM2[2304];
.global .align 4 .b8 mrg32k3aM1SubSeq[2016];
.global .align 4 .b8 mrg32k3aM2SubSeq[2016];
.global .align 4 .b8 mrg32k3aM1Seq[2304];
.global .align 4 .b8 mrg32k3aM2Seq[2304];
.const .align 8 .b8 __cr_lgamma_table[72];

.visible .entry _Z12setup_kernelP17curandStateXORWOWiy(
	.param .u64 .ptr .align 1 _Z12setup_kernelP17curandStateXORWOWiy_param_0,
	.param .u32 _Z12setup_kernelP17curandStateXORWOWiy_param_1,
	.param .u64 _Z12setup_kernelP17curandStateXORWOWiy_param_2
)
{
	.reg .pred 	%p<24>;
	.reg .b32 	%r<413>;
	.reg .b64 	%rd<19>;

	ld.param.u64 	%rd8, [_Z12setup_kernelP17curandStateXORWOWiy_param_0];
	ld.param.u32 	%r182, [_Z12setup_kernelP17curandStateXORWOWiy_param_1];
	ld.param.u64 	%rd9, [_Z12setup_kernelP17curandStateXORWOWiy_param_2];
	cvta.to.global.u64 	%rd10, %rd8;
	mov.u32 	%r183, %tid.x;
	mov.u32 	%r184, %tid.y;
	mad.lo.s32 	%r185, %r182, %r184, %r183;
	cvt.s64.s32 	%rd18, %r185;
	mul.wide.s32 	%rd11, %r185, 48;
	add.s64 	%rd2, %rd10, %rd11;
	cvt.u32.u64 	%r186, %rd9;
	xor.b32  	%r187, %r186, -1429050551;
	mul.lo.s32 	%r188, %r187, 1099087573;
	{ .reg .b32 tmp; mov.b64 {tmp, %r189}, %rd9; }
	xor.b32  	%r190, %r189, -136515619;
	mul.lo.s32 	%r191, %r190, -1703105765;
	add.s32 	%r192, %r188, %r191;
	add.s32 	%r193, %r192, 6615241;
	add.s32 	%r194, %r188, 123456789;
	st.global.v2.u32 	[%rd2], {%r193, %r194};
	xor.b32  	%r195, %r188, 362436069;
	add.s32 	%r196, %r191, 521288629;
	st.global.v2.u32 	[%rd2+8], {%r195, %r196};
	xor.b32  	%r197, %r191, 88675123;
	add.s32 	%r198, %r188, 5783321;
	st.global.v2.u32 	[%rd2+16], {%r197, %r198};
	setp.eq.s32 	%p1, %r185, 0;
	@%p1 bra 	$L__BB0_42;
	mov.b32 	%r319, 0;
$L__BB0_2:
	and.b64  	%rd4, %rd18, 3;
	setp.eq.s64 	%p2, %rd4, 0;
	@%p2 bra 	$L__BB0_41;
	mul.wide.u32 	%rd12, %r319, 3200;
	mov.u64 	%rd13, precalc_xorwow_matrix;
	add.s64 	%rd5, %rd13, %rd12;
	cvt.u32.u64 	%r2, %rd4;
	mov.b32 	%r320, 0;
$L__BB0_4:
	mov.b32 	%r333, 0;
	mov.u32 	%r334, %r333;
	mov.u32 	%r335, %r333;
	mov.u32 	%r336, %r333;
	mov.u32 	%r337, %r333;
	mov.u32 	%r326, %r333;
$L__BB0_5:
	mul.wide.u32 	%rd14, %r326, 4;
	add.s64 	%rd15, %rd2, %rd14;
	ld.global.u32 	%r10, [%rd15+4];
	shl.b32 	%r11, %r326, 5;
	mov.b32 	%r332, 0;
$L__BB0_6:
	.pragma "nounroll";
	shr.u32 	%r203, %r10, %r332;
	and.b32  	%r204, %r203, 1;
	setp.eq.b32 	%p3, %r204, 1;
	not.pred 	%p4, %p3;
	add.s32 	%r205, %r11, %r332;
	mul.lo.s32 	%r206, %r205, 5;
	mul.wide.u32 	%rd16, %r206, 4;
	add.s64 	%rd6, %rd5, %rd16;
	@%p4 bra 	$L__BB0_8;
	ld.global.u32 	%r207, [%rd6];
	xor.b32  	%r337, %r337, %r207;
	ld.global.u32 	%r208, [%rd6+4];
	xor.b32  	%r336, %r336, %r208;
	ld.global.u32 	%r209, [%rd6+8];
	xor.b32  	%r335, %r335, %r209;
	ld.global.u32 	%r210, [%rd6+12];
	xor.b32  	%r334, %r334, %r210;
	ld.global.u32 	%r211, [%rd6+16];
	xor.b32  	%r333, %r333, %r211;
$L__BB0_8:
	and.b32  	%r213, %r203, 2;
	setp.eq.s32 	%p5, %r213, 0;
	@%p5 bra 	$L__BB0_10;
	ld.global.u32 	%r214, [%rd6+20];
	xor.b32  	%r337, %r337, %r214;
	ld.global.u32 	%r215, [%rd6+24];
	xor.b32  	%r336, %r336, %r215;
	ld.global.u32 	%r216, [%rd6+28];
	xor.b32  	%r335, %r335, %r216;
	ld.global.u32 	%r217, [%rd6+32];
	xor.b32  	%r334, %r334, %r217;
	ld.global.u32 	%r218, [%rd6+36];
	xor.b32  	%r333, %r333, %r218;
$L__BB0_10:
	and.b32  	%r220, %r203, 4;
	setp.eq.s32 	%p6, %r220, 0;
	@%p6 bra 	$L__BB0_12;
	ld.global.u32 	%r221, [%rd6+40];
	xor.b32  	%r337, %r337, %r221;
	ld.global.u32 	%r222, [%rd6+44];
	xor.b32  	%r336, %r336, %r222;
	ld.global.u32 	%r223, [%rd6+48];
	xor.b32  	%r335, %r335, %r223;
	ld.global.u32 	%r224, [%rd6+52];
	xor.b32  	%r334, %r334, %r224;
	ld.global.u32 	%r225, [%rd6+56];
	xor.b32  	%r333, %r333, %r225;
$L__BB0_12:
	and.b32  	%r227, %r203, 8;
	setp.eq.s32 	%p7, %r227, 0;
	@%p7 bra 	$L__BB0_14;
	ld.global.u32 	%r228, [%rd6+60];
	xor.b32  	%r337, %r337, %r228;
	ld.global.u32 	%r229, [%rd6+64];
	xor.b32  	%r336, %r336, %r229;
	ld.global.u32 	%r230, [%rd6+68];
	xor.b32  	%r335, %r335, %r230;
	ld.global.u32 	%r231, [%rd6+72];
	xor.b32  	%r334, %r334, %r231;
	ld.global.u32 	%r232, [%rd6+76];
	xor.b32  	%r333, %r333, %r232;
$L__BB0_14:
	and.b32  	%r234, %r203, 16;
	setp.eq.s32 	%p8, %r234, 0;
	@%p8 bra 	$L__BB0_16;
	ld.global.u32 	%r235, [%rd6+80];
	xor.b32  	%r337, %r337, %r235;
	ld.global.u32 	%r236, [%rd6+84];
	xor.b32  	%r336, %r336, %r236;
	ld.global.u32 	%r237, [%rd6+88];
	xor.b32  	%r335, %r335, %r237;
	ld.global.u32 	%r238, [%rd6+92];
	xor.b32  	%r334, %r334, %r238;
	ld.global.u32 	%r239, [%rd6+96];
	xor.b32  	%r333, %r333, %r239;
$L__BB0_16:
	and.b32  	%r241, %r203, 32;
	setp.eq.s32 	%p9, %r241, 0;
	@%p9 bra 	$L__BB0_18;
	ld.global.u32 	%r242, [%rd6+100];
	xor.b32  	%r337, %r337, %r242;
	ld.global.u32 	%r243, [%rd6+104];
	xor.b32  	%r336, %r336, %r243;
	ld.global.u32 	%r244, [%rd6+108];
	xor.b32  	%r335, %r335, %r244;
	ld.global.u32 	%r245, [%rd6+112];
	xor.b32  	%r334, %r334, %r245;
	ld.global.u32 	%r246, [%rd6+116];
	xor.b32  	%r333, %r333, %r246;
$L__BB0_18:
	and.b32  	%r248, %r203, 64;
	setp.eq.s32 	%p10, %r248, 0;
	@%p10 bra 	$L__BB0_20;
	ld.global.u32 	%r249, [%rd6+120];
	xor.b32  	%r337, %r337, %r249;
	ld.global.u32 	%r250, [%rd6+124];
	xor.b32  	%r336, %r336, %r250;
	ld.global.u32 	%r251, [%rd6+128];
	xor.b32  	%r335, %r335, %r251;
	ld.global.u32 	%r252, [%rd6+132];
	xor.b32  	%r334, %r334, %r252;
	ld.global.u32 	%r253, [%rd6+136];
	xor.b32  	%r333, %r333, %r253;
$L__BB0_20:
	and.b32  	%r255, %r203, 128;
	setp.eq.s32 	%p11, %r255, 0;
	@%p11 bra 	$L__BB0_22;
	ld.global.u32 	%r256, [%rd6+140];
	xor.b32  	%r337, %r337, %r256;
	ld.global.u32 	%r257, [%rd6+144];
	xor.b32  	%r336, %r336, %r257;
	ld.global.u32 	%r258, [%rd6+148];
	xor.b32  	%r335, %r335, %r258;
	ld.global.u32 	%r259, [%rd6+152];
	xor.b32  	%r334, %r334, %r259;
	ld.global.u32 	%r260, [%rd6+156];
	xor.b32  	%r333, %r333, %r260;
$L__BB0_22:
	and.b32  	%r262, %r203, 256;
	setp.eq.s32 	%p12, %r262, 0;
	@%p12 bra 	$L__BB0_24;
	ld.global.u32 	%r263, [%rd6+160];
	xor.b32  	%r337, %r337, %r263;
	ld.global.u32 	%r264, [%rd6+164];
	xor.b32  	%r336, %r336, %r264;
	ld.global.u32 	%r265, [%rd6+168];
	xor.b32  	%r335, %r335, %r265;
	ld.global.u32 	%r266, [%rd6+172];
	xor.b32  	%r334, %r334, %r266;
	ld.global.u32 	%r267, [%rd6+176];
	xor.b32  	%r333, %r333, %r267;
$L__BB0_24:
	and.b32  	%r269, %r203, 512;
	setp.eq.s32 	%p13, %r269, 0;
	@%p13 bra 	$L__BB0_26;
	ld.global.u32 	%r270, [%rd6+180];
	xor.b32  	%r337, %r337, %r270;
	ld.global.u32 	%r271, [%rd6+184];
	xor.b32  	%r336, %r336, %r271;
	ld.global.u32 	%r272, [%rd6+188];
	xor.b32  	%r335, %r335, %r272;
	ld.global.u32 	%r273, [%rd6+192];
	xor.b32  	%r334, %r334, %r273;
	ld.global.u32 	%r274, [%rd6+196];
	xor.b32  	%r333, %r333, %r274;
$L__BB0_26:
	and.b32  	%r276, %r203, 1024;
	setp.eq.s32 	%p14, %r276, 0;
	@%p14 bra 	$L__BB0_28;
	ld.global.u32 	%r277, [%rd6+200];
	xor.b32  	%r337, %r337, %r277;
	ld.global.u32 	%r278, [%rd6+204];
	xor.b32  	%r336, %r336, %r278;
	ld.global.u32 	%r279, [%rd6+208];
	xor.b32  	%r335, %r335, %r279;
	ld.global.u32 	%r280, [%rd6+212];
	xor.b32  	%r334, %r334, %r280;
	ld.global.u32 	%r281, [%rd6+216];
	xor.b32  	%r333, %r333, %r281;
$L__BB0_28:
	and.b32  	%r283, %r203, 2048;
	setp.eq.s32 	%p15, %r283, 0;
	@%p15 bra 	$L__BB0_30;
	ld.global.u32 	%r284, [%rd6+220];
	xor.b32  	%r337, %r337, %r284;
	ld.global.u32 	%r285, [%rd6+224];
	xor.b32  	%r336, %r336, %r285;
	ld.global.u32 	%r286, [%rd6+228];
	xor.b32  	%r335, %r335, %r286;
	ld.global.u32 	%r287, [%rd6+232];
	xor.b32  	%r334, %r334, %r287;
	ld.global.u32 	%r288, [%rd6+236];
	xor.b32  	%r333, %r333, %r288;
$L__BB0_30:
	and.b32  	%r290, %r203, 4096;
	setp.eq.s32 	%p16, %r290, 0;
	@%p16 bra 	$L__BB0_32;
	ld.global.u32 	%r291, [%rd6+240];
	xor.b32  	%r337, %r337, %r291;
	ld.global.u32 	%r292, [%rd6+244];
	xor.b32  	%r336, %r336, %r292;
	ld.global.u32 	%r293, [%rd6+248];
	xor.b32  	%r335, %r335, %r293;
	ld.global.u32 	%r294, [%rd6+252];
	xor.b32  	%r334, %r334, %r294;
	ld.global.u32 	%r295, [%rd6+256];
	xor.b32  	%r333, %r333, %r295;
$L__BB0_32:
	and.b32  	%r297, %r203, 8192;
	setp.eq.s32 	%p17, %r297, 0;
	@%p17 bra 	$L__BB0_34;
	ld.global.u32 	%r298, [%rd6+260];
	xor.b32  	%r337, %r337, %r298;
	ld.global.u32 	%r299, [%rd6+264];
	xor.b32  	%r336, %r336, %r299;
	ld.global.u32 	%r300, [%rd6+268];
	xor.b32  	%r335, %r335, %r300;
	ld.global.u32 	%r301, [%rd6+272];
	xor.b32  	%r334, %r334, %r301;
	ld.global.u32 	%r302, [%rd6+276];
	xor.b32  	%r333, %r333, %r302;
$L__BB0_34:
	and.b32  	%r304, %r203, 16384;
	setp.eq.s32 	%p18, %r304, 0;
	@%p18 bra 	$L__BB0_36;
	ld.global.u32 	%r305, [%rd6+280];
	xor.b32  	%r337, %r337, %r305;
	ld.global.u32 	%r306, [%rd6+284];
	xor.b32  	%r336, %r336, %r306;
	ld.global.u32 	%r307, [%rd6+288];
	xor.b32  	%r335, %r335, %r307;
	ld.global.u32 	%r308, [%rd6+292];
	xor.b32  	%r334, %r334, %r308;
	ld.global.u32 	%r309, [%rd6+296];
	xor.b32  	%r333, %r333, %r309;
$L__BB0_36:
	and.b32  	%r311, %r203, 32768;
	setp.eq.s32 	%p19, %r311, 0;
	@%p19 bra 	$L__BB0_38;
	ld.global.u32 	%r312, [%rd6+300];
	xor.b32  	%r337, %r337, %r312;
	ld.global.u32 	%r313, [%rd6+304];
	xor.b32  	%r336, %r336, %r313;
	ld.global.u32 	%r314, [%rd6+308];
	xor.b32  	%r335, %r335, %r314;
	ld.global.u32 	%r315, [%rd6+312];
	xor.b32  	%r334, %r334, %r315;
	ld.global.u32 	%r316, [%rd6+316];
	xor.b32  	%r333, %r333, %r316;
$L__BB0_38:
	add.s32 	%r332, %r332, 16;
	setp.ne.s32 	%p20, %r332, 32;
	@%p20 bra 	$L__BB0_6;
	mad.lo.s32 	%r317, %r326, -31, %r11;
	add.s32 	%r326, %r317, 1;
	setp.ne.s32 	%p21, %r326, 5;
	@%p21 bra 	$L__BB0_5;
	st.global.u32 	[%rd2+4], %r337;
	st.global.u32 	[%rd2+8], %r336;
	st.global.u32 	[%rd2+12], %r335;
	st.global.u32 	[%rd2+16], %r334;
	st.global.u32 	[%rd2+20], %r333;
	add.s32 	%r320, %r320, 1;
	setp.lt.u32 	%p22, %r320, %r2;
	@%p22 bra 	$L__BB0_4;
$L__BB0_41:
	shr.u64 	%rd7, %rd18, 2;
	add.s32 	%r319, %r319, 1;
	setp.gt.u64 	%p23, %rd18, 3;
	mov.u64 	%rd18, %rd7;
	@%p23 bra 	$L__BB0_2;
$L__BB0_42:
	mov.b32 	%r318, 0;
	st.global.v2.u32 	[%rd2+24], {%r318, %r318};
	st.global.u32 	[%rd2+32], %r318;
	mov.b64 	%rd17, 0;
	st.global.u64 	[%rd2+40], %rd17;
	ret;

}
	// .globl	_Z16generate_randomsP17curandStateXORWOWiPf
.visible .entry _Z16generate_randomsP17curandStateXORWOWiPf(
	.param .u64 .ptr .align 1 _Z16generate_randomsP17curandStateXORWOWiPf_param_0,
	.param .u32 _Z16generate_randomsP17curandStateXORWOWiPf_param_1,
	.param .u64 .ptr .align 1 _Z16generate_randomsP17curandStateXORWOWiPf_param_2
)
{
	.reg .b32 	%r<17>;
	.reg .b32 	%f<3>;
	.reg .b64 	%rd<9>;

	ld.param.u64 	%rd1, [_Z16generate_randomsP17curandStateXORWOWiPf_param_0];
	ld.param.u32 	%r1, [_Z16generate_randomsP17curandStateXORWOWiPf_param_1];
	ld.param.u64 	%rd2, [_Z16generate_randomsP17curandStateXORWOWiPf_param_2];
	cvta.to.global.u64 	%rd3, %rd2;
	cvta.to.global.u64 	%rd4, %rd1;
	mov.u32 	%r2, %tid.x;
	mov.u32 	%r3, %tid.y;
	mad.lo.s32 	%r4, %r1, %r3, %r2;
	mul.wide.s32 	%rd5, %r4, 48;
	add.s64 	%rd6, %rd4, %rd5;
	ld.global.v2.u32 	{%r5, %r6}, [%rd6];
	ld.global.u32 	%r7, [%rd6+20];
	shr.u32 	%r8, %r6, 2;
	xor.b32  	%r9, %r8, %r6;
	shl.b32 	%r10, %r7, 4;
	shl.b32 	%r11, %r9, 1;
	xor.b32  	%r12, %r10, %r11;
	xor.b32  	%r13, %r12, %r7;
	xor.b32  	%r14, %r13, %r9;
	add.s32 	%r15, %r5, %r14;
	add.s32 	%r16, %r15, 362437;
	cvt.rn.f32.u32 	%f1, %r16;
	fma.rn.f32 	%f2, %f1, 0f2F800000, 0f2F000000;
	mul.wide.s32 	%rd7, %r4, 4;
	add.s64 	%rd8, %rd3, %rd7;
	st.global.f32 	[%rd8], %f2;
	ret;

}
	// .globl	_Z11update_spinPii
.visible .entry _Z11update_spinPii(
	.param .u64 .ptr .align 1 _Z11update_spinPii_param_0,
	.param .u32 _Z11update_spinPii_param_1
)
{
	.reg .pred 	%p<4>;
	.reg .b32 	%r<9>;
	.reg .b64 	%rd<5>;

	ld.param.u64 	%rd1, [_Z11update_spinPii_param_0];
	ld.param.u32 	%r3, [_Z11update_spinPii_param_1];
	mov.u32 	%r1, %tid.x;
	mov.u32 	%r2, %tid.y;
	max.u32 	%r4, %r1, %r2;
	setp.ge.u32 	%p1, %r4, %r3;
	or.b32  	%r5, %r2, %r1;
	and.b32  	%r6, %r5, 1;
	setp.eq.b32 	%p2, %r6, 1;
	or.pred  	%p3, %p2, %p1;
	@%p3 bra 	$L__BB2_2;
	cvta.to.global.u64 	%rd2, %rd1;
	mad.lo.s32 	%r7, %r3, %r2, %r1;
	mul.wide.u32 	%rd3, %r7, 4;
	add.s64 	%rd4, %rd2, %rd3;
	mov.b32 	%r8, 0;
	st.global.u32 	[%rd4], %r8;
$L__BB2_2:
	ret;

}
	// .globl	_Z22update_spin_checkboardPiPfifib
.visible .entry _Z22update_spin_checkboardPiPfifib(
	.param .u64 .ptr .align 1 _Z22update_spin_checkboardPiPfifib_param_0,
	.param .u64 .ptr .align 1 _Z22update_spin_checkboardPiPfifib_param_1,
	.param .u32 _Z22update_spin_checkboardPiPfifib_param_2,
	.param .f32 _Z22update_spin_checkboardPiPfifib_param_3,
	.param .u32 _Z22update_spin_checkboardPiPfifib_param_4,
	.param .u8 _Z22update_spin_checkboardPiPfifib_param_5
)
{
	.reg .pred 	%p<19>;
	.reg .b16 	%rs<2>;
	.reg .b32 	%r<59>;
	.reg .b32 	%f<18>;
	.reg .b64 	%rd<13>;

	ld.param.u64 	%rd4, [_Z22update_spin_checkboardPiPfifib_param_0];
	ld.param.u64 	%rd3, [_Z22update_spin_checkboardPiPfifib_param_1];
	ld.param.u32 	%r28, [_Z22update_spin_checkboardPiPfifib_param_2];
	ld.param.f32 	%f1, [_Z22update_spin_checkboardPiPfifib_param_3];
	ld.param.u32 	%r29, [_Z22update_spin_checkboardPiPfifib_param_4];
	ld.param.s8 	%rs1, [_Z22update_spin_checkboardPiPfifib_param_5];
	cvta.to.global.u64 	%rd1, %rd4;
	mov.u32 	%r30, %ntid.x;
	mov.u32 	%r31, %ctaid.x;
	mul.lo.s32 	%r1, %r30, %r31;
	mov.u32 	%r2, %tid.x;
	add.s32 	%r3, %r1, %r2;
	setp.ge.u32 	%p1, %r3, %r29;
	@%p1 bra 	$L__BB3_20;
	mov.u32 	%r32, %ntid.y;
	mov.u32 	%r33, %ctaid.y;
	mul.lo.s32 	%r4, %r32, %r33;
	mov.u32 	%r5, %tid.y;
	add.s32 	%r6, %r4, %r5;
	setp.ge.u32 	%p2, %r6, %r29;
	@%p2 bra 	$L__BB3_20;
	mad.lo.s32 	%r7, %r29, %r6, %r3;
	mul.wide.s32 	%rd5, %r7, 4;
	add.s64 	%rd2, %rd1, %rd5;
	ld.global.u32 	%r8, [%rd2];
	neg.s32 	%r9, %r8;
	setp.eq.s16 	%p3, %rs1, 0;
	@%p3 bra 	$L__BB3_5;
	and.b32  	%r34, %r3, 1;
	setp.eq.b32 	%p4, %r34, 1;
	@%p4 bra 	$L__BB3_7;
	and.b32  	%r35, %r6, 1;
	setp.eq.b32 	%p5, %r35, 1;
	not.pred 	%p6, %p5;
	@%p6 bra 	$L__BB3_8;
	bra.uni 	$L__BB3_20;
$L__BB3_5:
	and.b32  	%r36, %r3, 1;
	setp.eq.b32 	%p7, %r36, 1;
	not.pred 	%p8, %p7;
	@%p8 bra 	$L__BB3_7;
	and.b32  	%r37, %r6, 1;
	setp.eq.b32 	%p9, %r37, 1;
	not.pred 	%p10, %p9;
	@%p10 bra 	$L__BB3_8;
	bra.uni 	$L__BB3_20;
$L__BB3_7:
	and.b32  	%r38, %r6, 1;
	setp.eq.b32 	%p11, %r38, 1;
	not.pred 	%p12, %p11;
	@%p12 bra 	$L__BB3_20;
$L__BB3_8:
	neg.s32 	%r40, %r2;
	setp.eq.s32 	%p13, %r1, %r40;
	mov.b32 	%r53, 0;
	mov.u32 	%r54, %r53;
	@%p13 bra 	$L__BB3_10;
	ld.global.u32 	%r41, [%rd2+-4];
	mul.lo.s32 	%r54, %r41, %r9;
	mul.lo.s32 	%r53, %r41, %r8;
$L__BB3_10:
	add.s32 	%r14, %r29, -1;
	setp.eq.s32 	%p14, %r3, %r14;
	@%p14 bra 	$L__BB3_12;
	ld.global.u32 	%r42, [%rd2+4];
	mad.lo.s32 	%r54, %r42, %r9, %r54;
	mad.lo.s32 	%r53, %r42, %r8, %r53;
$L__BB3_12:
	or.b32  	%r43, %r4, %r5;
	setp.eq.s32 	%p15, %r43, 0;
	@%p15 bra 	$L__BB3_14;
	sub.s32 	%r44, %r7, %r29;
	mul.wide.s32 	%rd6, %r44, 4;
	add.s64 	%rd7, %rd1, %rd6;
	ld.global.u32 	%r45, [%rd7];
	mad.lo.s32 	%r54, %r45, %r9, %r54;
	mad.lo.s32 	%r53, %r45, %r8, %r53;
$L__BB3_14:
	setp.eq.s32 	%p16, %r6, %r14;
	@%p16 bra 	$L__BB3_16;
	mul.wide.s32 	%rd8, %r29, 4;
	add.s64 	%rd9, %rd2, %rd8;
	ld.global.u32 	%r46, [%rd9];
	mad.lo.s32 	%r54, %r46, %r9, %r54;
	mad.lo.s32 	%r53, %r46, %r8, %r53;
$L__BB3_16:
	sub.s32 	%r47, %r53, %r54;
	mul.lo.s32 	%r27, %r47, %r28;
	setp.gt.s32 	%p17, %r27, 0;
	@%p17 bra 	$L__BB3_18;
	st.global.u32 	[%rd2], %r9;
	bra.uni 	$L__BB3_20;
$L__BB3_18:
	neg.s32 	%r48, %r27;
	cvt.rn.f32.s32 	%f2, %r48;
	div.rn.f32 	%f3, %f2, %f1;
	fma.rn.f32 	%f4, %f3, 0f3BBB989D, 0f3F000000;
	cvt.sat.f32.f32 	%f5, %f4;
	mov.f32 	%f6, 0f4B400001;
	mov.f32 	%f7, 0f437C0000;
	fma.rm.f32 	%f8, %f5, %f7, %f6;
	add.f32 	%f9, %f8, 0fCB40007F;
	neg.f32 	%f10, %f9;
	fma.rn.f32 	%f11, %f3, 0f3FB8AA3B, %f10;
	fma.rn.f32 	%f12, %f3, 0f32A57060, %f11;
	mov.b32 	%r49, %f8;
	shl.b32 	%r50, %r49, 23;
	mov.b32 	%f13, %r50;
	ex2.approx.ftz.f32 	%f14, %f12;
	mul.f32 	%f15, %f14, %f13;
	min.f32 	%f16, %f15, 0f3F800000;
	cvta.to.global.u64 	%rd10, %rd3;
	add.s64 	%rd12, %rd10, %rd5;
	ld.global.f32 	%f17, [%rd12];
	setp.geu.f32 	%p18, %f17, %f16;
	@%p18 bra 	$L__BB3_20;
	st.global.u32 	[%rd2], %r9;
$L__BB3_20:
	ret;

}
	// .globl	_Z28update_spin_double_bufferingPiS_Pfifi
.visible .entry _Z28update_spin_double_bufferingPiS_Pfifi(
	.param .u64 .ptr .align 1 _Z28update_spin_double_bufferingPiS_Pfifi_param_0,
	.param .u64 .ptr .align 1 _Z28update_spin_double_bufferingPiS_Pfifi_param_1,
	.param .u64 .ptr .align 1 _Z28update_spin_double_bufferingPiS_Pfifi_param_2,
	.param .u32 _Z28update_spin_double_bufferingPiS_Pfifi_param_3,
	.param .f32 _Z28update_spin_double_bufferingPiS_Pfifi_param_4,
	.param .u32 _Z28update_spin_double_bufferingPiS_Pfifi_param_5
)
{
	.reg .pred 	%p<8>;
	.reg .b32 	%r<50>;
	.reg .b32 	%f<18>;
	.reg .b64 	%rd<23>;

	ld.param.u64 	%rd4, [_Z28update_spin_double_bufferingPiS_Pfifi_param_0];
	ld.param.u64 	%rd5, [_Z28update_spin_double_bufferingPiS_Pfifi_param_1];
	ld.param.u64 	%rd3, [_Z28update_spin_double_bufferingPiS_Pfifi_param_2];
	ld.param.u32 	%r25, [_Z28update_spin_double_bufferingPiS_Pfifi_param_3];
	ld.param.f32 	%f1, [_Z28update_spin_double_bufferingPiS_Pfifi_param_4];
	ld.param.u32 	%r26, [_Z28update_spin_double_bufferingPiS_Pfifi_param_5];
	cvta.to.global.u64 	%rd1, %rd4;
	cvta.to.global.u64 	%rd2, %rd5;
	mov.u32 	%r1, %tid.x;
	mov.u32 	%r2, %tid.y;
	max.u32 	%r27, %r1, %r2;
	setp.ge.u32 	%p1, %r27, %r26;
	@%p1 bra 	$L__BB4_13;
	mul.lo.s32 	%r3, %r26, %r2;
	add.s32 	%r4, %r3, %r1;
	mul.wide.u32 	%rd6, %r4, 4;
	add.s64 	%rd7, %rd2, %rd6;
	ld.global.u32 	%r5, [%rd7];
	neg.s32 	%r6, %r5;
	setp.eq.s32 	%p2, %r1, 0;
	mov.b32 	%r44, 0;
	mov.u32 	%r45, %r44;
	@%p2 bra 	$L__BB4_3;
	add.s32 	%r29, %r4, -1;
	mul.wide.u32 	%rd8, %r29, 4;
	add.s64 	%rd9, %rd2, %rd8;
	ld.global.u32 	%r30, [%rd9];
	mul.lo.s32 	%r45, %r30, %r6;
	mul.lo.s32 	%r44, %r30, %r5;
$L__BB4_3:
	add.s32 	%r11, %r26, -1;
	setp.eq.s32 	%p3, %r1, %r11;
	@%p3 bra 	$L__BB4_5;
	add.s32 	%r31, %r4, 1;
	mul.wide.u32 	%rd10, %r31, 4;
	add.s64 	%rd11, %rd2, %rd10;
	ld.global.u32 	%r32, [%rd11];
	mad.lo.s32 	%r45, %r32, %r6, %r45;
	mad.lo.s32 	%r44, %r32, %r5, %r44;
$L__BB4_5:
	setp.eq.s32 	%p4, %r2, 0;
	@%p4 bra 	$L__BB4_7;
	sub.s32 	%r33, %r3, %r26;
	add.s32 	%r34, %r33, %r1;
	mul.wide.u32 	%rd12, %r34, 4;
	add.s64 	%rd13, %rd2, %rd12;
	ld.global.u32 	%r35, [%rd13];
	mad.lo.s32 	%r45, %r35, %r6, %r45;
	mad.lo.s32 	%r44, %r35, %r5, %r44;
$L__BB4_7:
	setp.eq.s32 	%p5, %r2, %r11;
	@%p5 bra 	$L__BB4_9;
	add.s32 	%r36, %r4, %r26;
	mul.wide.u32 	%rd14, %r36, 4;
	add.s64 	%rd15, %rd2, %rd14;
	ld.global.u32 	%r37, [%rd15];
	mad.lo.s32 	%r45, %r37, %r6, %r45;
	mad.lo.s32 	%r44, %r37, %r5, %r44;
$L__BB4_9:
	sub.s32 	%r38, %r44, %r45;
	mul.lo.s32 	%r24, %r38, %r25;
	setp.gt.s32 	%p6, %r24, 0;
	@%p6 bra 	$L__BB4_11;
	add.s64 	%rd22, %rd1, %rd6;
	st.global.u32 	[%rd22], %r6;
	bra.uni 	$L__BB4_13;
$L__BB4_11:
	neg.s32 	%r39, %r24;
	cvt.rn.f32.s32 	%f2, %r39;
	div.rn.f32 	%f3, %f2, %f1;
	fma.rn.f32 	%f4, %f3, 0f3BBB989D, 0f3F000000;
	cvt.sat.f32.f32 	%f5, %f4;
	mov.f32 	%f6, 0f4B400001;
	mov.f32 	%f7, 0f437C0000;
	fma.rm.f32 	%f8, %f5, %f7, %f6;
	add.f32 	%f9, %f8, 0fCB40007F;
	neg.f32 	%f10, %f9;
	fma.rn.f32 	%f11, %f3, 0f3FB8AA3B, %f10;
	fma.rn.f32 	%f12, %f3, 0f32A57060, %f11;
	mov.b32 	%r40, %f8;
	shl.b32 	%r41, %r40, 23;
	mov.b32 	%f13, %r41;
	ex2.approx.ftz.f32 	%f14, %f12;
	mul.f32 	%f15, %f14, %f13;
	min.f32 	%f16, %f15, 0f3F800000;
	cvta.to.global.u64 	%rd16, %rd3;
	add.s64 	%rd18, %rd16, %rd6;
	ld.global.f32 	%f17, [%rd18];
	setp.geu.f32 	%p7, %f17, %f16;
	@%p7 bra 	$L__BB4_13;
	add.s64 	%rd20, %rd1, %rd6;
	st.global.u32 	[%rd20], %r6;
$L__BB4_13:
	ret;

}
	// .globl	_Z18update_old_latticePiS_i
.visible .entry _Z18update_old_latticePiS_i(
	.param .u64 .ptr .align 1 _Z18update_old_latticePiS_i_param_0,
	.param .u64 .ptr .align 1 _Z18update_old_latticePiS_i_param_1,
	.param .u32 _Z18update_old_latticePiS_i_param_2
)
{
	.reg .pred 	%p<2>;
	.reg .b32 	%r<7>;
	.reg .b64 	%rd<8>;

	ld.param.u64 	%rd1, [_Z18update_old_latticePiS_i_param_0];
	ld.param.u64 	%rd2, [_Z18update_old_latticePiS_i_param_1];
	ld.param.u32 	%r3, [_Z18update_old_latticePiS_i_param_2];
	mov.u32 	%r1, %tid.x;
	mov.u32 	%r2, %tid.y;
	max.u32 	%r4, %r1, %r2;
	setp.ge.u32 	%p1, %r4, %r3;
	@%p1 bra 	$L__BB5_2;
	cvta.to.global.u64 	%rd3, %rd1;
	cvta.to.global.u64 	%rd4, %rd2;
	mad.lo.s32 	%r5, %r3, %r2, %r1;
	mul.wide.u32 	%rd5, %r5, 4;
	add.s64 	%rd6, %rd3, %rd5;
	ld.global.u32 	%r6, [%rd6];
	add.s64 	%rd7, %rd4, %rd5;
	st.global.u32 	[%rd7], %r6;
$L__BB5_2:
	ret;

}
	// .globl	_Z26calculate_spin_hamiltonianPiiS_
.visible .entry _Z26calculate_spin_hamiltonianPiiS_(
	.param .u64 .ptr .align 1 _Z26calculate_spin_hamiltonianPiiS__param_0,
	.param .u32 _Z26calculate_spin_hamiltonianPiiS__param_1,
	.param .u64 .ptr .align 1 _Z26calculate_spin_hamiltonianPiiS__param_2
)
{
	.reg .pred 	%p<7>;
	.reg .b32 	%r<33>;
	.reg .b64 	%rd<12>;

	ld.param.u64 	%rd5, [_Z26calculate_spin_hamiltonianPiiS__param_0];
	ld.param.u32 	%r16, [_Z26calculate_spin_hamiltonianPiiS__param_1];
	ld.param.u64 	%rd4, [_Z26calculate_spin_hamiltonianPiiS__param_2];
	cvta.to.global.u64 	%rd1, %rd5;
	mov.u32 	%r17, %ntid.x;
	mov.u32 	%r18, %ctaid.x;
	mul.lo.s32 	%r1, %r17, %r18;
	mov.u32 	%r2, %tid.x;
	add.s32 	%r3, %r1, %r2;
	setp.ge.u32 	%p1, %r3, %r16;
	@%p1 bra 	$L__BB6_10;
	mov.u32 	%r19, %ntid.y;
	mov.u32 	%r20, %ctaid.y;
	mul.lo.s32 	%r4, %r19, %r20;
	mov.u32 	%r5, %tid.y;
	add.s32 	%r6, %r4, %r5;
	setp.ge.u32 	%p2, %r6, %r16;
	@%p2 bra 	$L__BB6_10;
	mad.lo.s32 	%r7, %r16, %r6, %r3;
	mul.wide.s32 	%rd6, %r7, 4;
	add.s64 	%rd2, %rd1, %rd6;
	ld.global.u32 	%r8, [%rd2];
	cvta.to.global.u64 	%rd7, %rd4;
	add.s64 	%rd3, %rd7, %rd6;
	mov.b32 	%r31, 0;
	st.global.u32 	[%rd3], %r31;
	neg.s32 	%r22, %r2;
	setp.eq.s32 	%p3, %r1, %r22;
	@%p3 bra 	$L__BB6_4;
	ld.global.u32 	%r23, [%rd2+-4];
	mul.lo.s32 	%r31, %r23, %r8;
	st.global.u32 	[%rd3], %r31;
$L__BB6_4:
	add.s32 	%r11, %r16, -1;
	setp.eq.s32 	%p4, %r3, %r11;
	@%p4 bra 	$L__BB6_6;
	ld.global.u32 	%r24, [%rd2+4];
	mad.lo.s32 	%r31, %r24, %r8, %r31;
	st.global.u32 	[%rd3], %r31;
$L__BB6_6:
	or.b32  	%r25, %r4, %r5;
	setp.eq.s32 	%p5, %r25, 0;
	@%p5 bra 	$L__BB6_8;
	sub.s32 	%r26, %r7, %r16;
	mul.wide.s32 	%rd8, %r26, 4;
	add.s64 	%rd9, %rd1, %rd8;
	ld.global.u32 	%r27, [%rd9];
	mad.lo.s32 	%r31, %r27, %r8, %r31;
	st.global.u32 	[%rd3], %r31;
$L__BB6_8:
	setp.eq.s32 	%p6, %r6, %r11;
	@%p6 bra 	$L__BB6_10;
	mul.wide.s32 	%rd10, %r16, 4;
	add.s64 	%rd11, %rd2, %rd10;
	ld.global.u32 	%r28, [%rd11];
	mad.lo.s32 	%r29, %r28, %r8, %r31;
	st.global.u32 	[%rd3], %r29;
$L__BB6_10:
	ret;

}


// ===== COMPILED SASS (sm_100) =====

	.target	sm_100

	.elftype	@"ET_EXEC"


//--------------------- .note.nv.tkinfo           --------------------------
	.section	.note.nv.tkinfo,"",@"SHT_NOTE"
	.sectionflags	@"SHF_NOTE_NV_TKINFO"
	.tkinfo
        /*0018*/ 	.word	0x00000002
        /*0030*/ 	.string	""
        /*0030*/ 	.string	"ptxas"
        /*0030*/ 	.string	"Cuda compilation tools, release 13.0, V13.0.88"
        /*0030*/ 	.string	"Build cuda_13.0.r13.0/compiler.36424714_0"
        /*0030*/ 	.string	"-arch sm_100 -m 64 "



//--------------------- .note.nv.cuinfo           --------------------------
	.section	.note.nv.cuinfo,"",@"SHT_NOTE"
	.sectionflags	@"SHF_NOTE_NV_CUINFO"
        /*0018*/ 	.short	0x0002
        /*001a*/ 	.short	0x0064
        /*001c*/ 	.short	0x0082
	.zero		2


//--------------------- .nv.info                  --------------------------
	.section	.nv.info,"",@"SHT_CUDA_INFO"
	.align	4


	//----- nvinfo : EIATTR_REGCOUNT
	.align		4
        /*0000*/ 	.byte	0x04, 0x2f
        /*0002*/ 	.short	(.L_10 - .L_9)
	.align		4
.L_9:
        /*0004*/ 	.word	index@(_Z12setup_kernelP17curandStateXORWOWiy)
        /*0008*/ 	.word	0x0000001f


	//----- nvinfo : EIATTR_FRAME_SIZE
	.align		4
.L_10:
        /*000c*/ 	.byte	0x04, 0x11
        /*000e*/ 	.short	(.L_12 - .L_11)
	.align		4
.L_11:
        /*0010*/ 	.word	index@(_Z12setup_kernelP17curandStateXORWOWiy)
        /*0014*/ 	.word	0x00000000


	//----- nvinfo : EIATTR_REGCOUNT
	.align		4
.L_12:
        /*0018*/ 	.byte	0x04, 0x2f
        /*001a*/ 	.short	(.L_14 - .L_13)
	.align		4
.L_13:
        /*001c*/ 	.word	index@(_Z16generate_randomsP17curandStateXORWOWiPf)
        /*0020*/ 	.word	0x0000000d


	//----- nvinfo : EIATTR_FRAME_SIZE
	.align		4
.L_14:
        /*0024*/ 	.byte	0x04, 0x11
        /*0026*/ 	.short	(.L_16 - .L_15)
	.align		4
.L_15:
        /*0028*/ 	.word	index@(_Z16generate_randomsP17curandStateXORWOWiPf)
        /*002c*/ 	.word	0x00000000


	//----- nvinfo : EIATTR_REGCOUNT
	.align		4
.L_16:
        /*0030*/ 	.byte	0x04, 0x2f
        /*0032*/ 	.short	(.L_18 - .L_17)
	.align		4
.L_17:
        /*0034*/ 	.word	index@(_Z11update_spinPii)
        /*0038*/ 	.word	0x00000008


	//----- nvinfo : EIATTR_FRAME_SIZE
	.align		4
.L_18:
        /*003c*/ 	.byte	0x04, 0x11
        /*003e*/ 	.short	(.L_20 - .L_19)
	.align		4
.L_19:
        /*0040*/ 	.word	index@(_Z11update_spinPii)
        /*0044*/ 	.word	0x00000000


	//----- nvinfo : EIATTR_REGCOUNT
	.align		4
.L_20:
        /*0048*/ 	.byte	0x04, 0x2f
        /*004a*/ 	.short	(.L_22 - .L_21)
	.align		4
.L_21:
        /*004c*/ 	.word	index@(_Z22update_spin_checkboardPiPfifib)
        /*0050*/ 	.word	0x00000014


	//----- nvinfo : EIATTR_FRAME_SIZE
	.align		4
.L_22:
        /*0054*/ 	.byte	0x04, 0x11
        /*0056*/ 	.short	(.L_24 - .L_23)
	.align		4
.L_23:
        /*0058*/ 	.word	index@($__internal_1_$__cuda_sm3x_div_rn_noftz_f32_slowpath)
        /*005c*/ 	.word	0x00000000


	//----- nvinfo : EIATTR_FRAME_SIZE
	.align		4
.L_24:
        /*0060*/ 	.byte	0x04, 0x11
        /*0062*/ 	.short	(.L_26 - .L_25)
	.align		4
.L_25:
        /*0064*/ 	.word	index@(_Z22update_spin_checkboardPiPfifib)
        /*0068*/ 	.word	0x00000000


	//----- nvinfo : EIATTR_REGCOUNT
	.align		4
.L_26:
        /*006c*/ 	.byte	0x04, 0x2f
        /*006e*/ 	.short	(.L_28 - .L_27)
	.align		4
.L_27:
        /*0070*/ 	.word	index@(_Z28update_spin_double_bufferingPiS_Pfifi)
        /*0074*/ 	.word	0x00000012


	//----- nvinfo : EIATTR_FRAME_SIZE
	.align		4
.L_28:
        /*0078*/ 	.byte	0x04, 0x11
        /*007a*/ 	.short	(.L_30 - .L_29)
	.align		4
.L_29:
        /*007c*/ 	.word	index@($__internal_0_$__cuda_sm3x_div_rn_noftz_f32_slowpath)
        /*0080*/ 	.word	0x00000000


	//----- nvinfo : EIATTR_FRAME_SIZE
	.align		4
.L_30:
        /*0084*/ 	.byte	0x04, 0x11
        /*0086*/ 	.short	(.L_32 - .L_31)
	.align		4
.L_31:
        /*0088*/ 	.word	index@(_Z28update_spin_double_bufferingPiS_Pfifi)
        /*008c*/ 	.word	0x00000000


	//----- nvinfo : EIATTR_REGCOUNT
	.align		4
.L_32:
        /*0090*/ 	.byte	0x04, 0x2f
        /*0092*/ 	.short	(.L_34 - .L_33)
	.align		4
.L_33:
        /*0094*/ 	.word	index@(_Z18update_old_latticePiS_i)
        /*0098*/ 	.word	0x0000000a


	//----- nvinfo : EIATTR_FRAME_SIZE
	.align		4
.L_34:
        /*009c*/ 	.byte	0x04, 0x11
        /*009e*/ 	.short	(.L_36 - .L_35)
	.align		4
.L_35:
        /*00a0*/ 	.word	index@(_Z18update_old_latticePiS_i)
        /*00a4*/ 	.word	0x00000000


	//----- nvinfo : EIATTR_REGCOUNT
	.align		4
.L_36:
        /*00a8*/ 	.byte	0x04, 0x2f
        /*00aa*/ 	.short	(.L_38 - .L_37)
	.align		4
.L_37:
        /*00ac*/ 	.word	index@(_Z26calculate_spin_hamiltonianPiiS_)
        /*00b0*/ 	.word	0x0000000e


	//----- nvinfo : EIATTR_FRAME_SIZE
	.align		4
.L_38:
        /*00b4*/ 	.byte	0x04, 0x11
        /*00b6*/ 	.short	(.L_40 - .L_39)
	.align		4
.L_39:
        /*00b8*/ 	.word	index@(_Z26calculate_spin_hamiltonianPiiS_)
        /*00bc*/ 	.word	0x00000000


	//----- nvinfo : EIATTR_MIN_STACK_SIZE
	.align		4
.L_40:
        /*00c0*/ 	.byte	0x04, 0x12
        /*00c2*/ 	.short	(.L_42 - .L_41)
	.align		4
.L_41:
        /*00c4*/ 	.word	index@(_Z26calculate_spin_hamiltonianPiiS_)
        /*00c8*/ 	.word	0x00000000


	//----- nvinfo : EIATTR_MIN_STACK_SIZE
	.align		4
.L_42:
        /*00cc*/ 	.byte	0x04, 0x12
        /*00ce*/ 	.short	(.L_44 - .L_43)
	.align		4
.L_43:
        /*00d0*/ 	.word	index@(_Z18update_old_latticePiS_i)
        /*00d4*/ 	.word	0x00000000


	//----- nvinfo : EIATTR_MIN_STACK_SIZE
	.align		4
.L_44:
        /*00d8*/ 	.byte	0x04, 0x12
        /*00da*/ 	.short	(.L_46 - .L_45)
	.align		4
.L_45:
        /*00dc*/ 	.word	index@(_Z28update_spin_double_bufferingPiS_Pfifi)
        /*00e0*/ 	.word	0x00000000


	//----- nvinfo : EIATTR_MIN_STACK_SIZE
	.align		4
.L_46:
        /*00e4*/ 	.byte	0x04, 0x12
        /*00e6*/ 	.short	(.L_48 - .L_47)
	.align		4
.L_47:
        /*00e8*/ 	.word	index@(_Z22update_spin_checkboardPiPfifib)
        /*00ec*/ 	.word	0x00000000


	//----- nvinfo : EIATTR_MIN_STACK_SIZE
	.align		4
.L_48:
        /*00f0*/ 	.byte	0x04, 0x12
        /*00f2*/ 	.short	(.L_50 - .L_49)
	.align		4
.L_49:
        /*00f4*/ 	.word	index@(_Z11update_spinPii)
        /*00f8*/ 	.word	0x00000000


	//----- nvinfo : EIATTR_MIN_STACK_SIZE
	.align		4
.L_50:
        /*00fc*/ 	.byte	0x04, 0x12
        /*00fe*/ 	.short	(.L_52 - .L_51)
	.align		4
.L_51:
        /*0100*/ 	.word	index@(_Z16generate_randomsP17curandStateXORWOWiPf)
        /*0104*/ 	.word	0x00000000


	//----- nvinfo : EIATTR_MIN_STACK_SIZE
	.align		4
.L_52:
        /*0108*/ 	.byte	0x04, 0x12
        /*010a*/ 	.short	(.L_54 - .L_53)
	.align		4
.L_53:
        /*010c*/ 	.word	index@(_Z12setup_kernelP17curandStateXORWOWiy)
        /*0110*/ 	.word	0x00000000
.L_54:


//--------------------- .nv.compat                --------------------------
	.section	.nv.compat,"",@"SHT_CUDA_COMPAT_INFO"
	.align	4
        /*0000*/ 	.byte	0x02, 0x09, 0x00, 0x00, 0x02, 0x02, 0x01, 0x00, 0x02, 0x05, 0x05, 0x00, 0x03, 0x07, 0x01, 0x01
        /*0010*/ 	.byte	0x02, 0x03, 0x00, 0x00, 0x02, 0x06, 0x01, 0x00, 0x04, 0x0b, 0x08, 0x00, 0x01, 0x00, 0x00, 0x00
        /*0020*/ 	.byte	0x00, 0x00, 0x00, 0x00


//--------------------- .nv.info._Z26calculate_spin_hamiltonianPiiS_ --------------------------
	.section	.nv.info._Z26calculate_spin_hamiltonianPiiS_,"",@"SHT_CUDA_INFO"
	.sectionflags	@""
	.align	4


	//----- nvinfo : EIATTR_CUDA_API_VERSION
	.align		4
        /*0000*/ 	.byte	0x04, 0x37
        /*0002*/ 	.short	(.L_56 - .L_55)
.L_55:
        /*0004*/ 	.word	0x00000082


	//----- nvinfo : EIATTR_KPARAM_INFO
	.align		4
.L_56:
        /*0008*/ 	.byte	0x04, 0x17
        /*000a*/ 	.short	(.L_58 - .L_57)
.L_57:
        /*000c*/ 	.word	0x00000000
        /*0010*/ 	.short	0x0002
        /*0012*/ 	.short	0x0010
        /*0014*/ 	.byte	0x00, 0xf5, 0x21, 0x00


	//----- nvinfo : EIATTR_KPARAM_INFO
	.align		4
.L_58:
        /*0018*/ 	.byte	0x04, 0x17
        /*001a*/ 	.short	(.L_60 - .L_59)
.L_59:
        /*001c*/ 	.word	0x00000000
        /*0020*/ 	.short	0x0001
        /*0022*/ 	.short	0x0008
        /*0024*/ 	.byte	0x00, 0xf0, 0x11, 0x00


	//----- nvinfo : EIATTR_KPARAM_INFO
	.align		4
.L_60:
        /*0028*/ 	.byte	0x04, 0x17
        /*002a*/ 	.short	(.L_62 - .L_61)
.L_61:
        /*002c*/ 	.word	0x00000000
        /*0030*/ 	.short	0x0000
        /*0032*/ 	.short	0x0000
        /*0034*/ 	.byte	0x00, 0xf5, 0x21, 0x00


	//----- nvinfo : EIATTR_SPARSE_MMA_MASK
	.align		4
.L_62:
        /*0038*/ 	.byte	0x03, 0x50
        /*003a*/ 	.short	0x0000


	//----- nvinfo : EIATTR_MAXREG_COUNT
	.align		4
        /*003c*/ 	.byte	0x03, 0x1b
        /*003e*/ 	.short	0x00ff


	//----- nvinfo : EIATTR_MERCURY_ISA_VERSION
	.align		4
        /*0040*/ 	.byte	0x03, 0x5f
        /*0042*/ 	.short	0x0101


	//----- nvinfo : EIATTR_VRC_CTA_INIT_COUNT
	.align		4
        /*0044*/ 	.byte	0x02, 0x4a
	.zero		1
	.zero		1


	//----- nvinfo : EIATTR_EXIT_INSTR_OFFSETS
	.align		4
        /*0048*/ 	.byte	0x04, 0x1c
        /*004a*/ 	.short	(.L_64 - .L_63)


	//   ....[0]....
.L_63:
        /*004c*/ 	.word	0x00000080


	//   ....[1]....
        /*0050*/ 	.word	0x000000f0


	//   ....[2]....
        /*0054*/ 	.word	0x00000330


	//   ....[3]....
        /*0058*/ 	.word	0x00000380


	//----- nvinfo : EIATTR_CRS_STACK_SIZE
	.align		4
.L_64:
        /*005c*/ 	.byte	0x04, 0x1e
        /*005e*/ 	.short	(.L_66 - .L_65)
.L_65:
        /*0060*/ 	.word	0x00000000


	//----- nvinfo : EIATTR_CBANK_PARAM_SIZE
	.align		4
.L_66:
        /*0064*/ 	.byte	0x03, 0x19
        /*0066*/ 	.short	0x0018


	//----- nvinfo : EIATTR_PARAM_CBANK
	.align		4
        /*0068*/ 	.byte	0x04, 0x0a
        /*006a*/ 	.short	(.L_68 - .L_67)
	.align		4
.L_67:
        /*006c*/ 	.word	index@(.nv.constant0._Z26calculate_spin_hamiltonianPiiS_)
        /*0070*/ 	.short	0x0380
        /*0072*/ 	.short	0x0018


	//----- nvinfo : EIATTR_SW_WAR
	.align		4
.L_68:
        /*0074*/ 	.byte	0x04, 0x36
        /*0076*/ 	.short	(.L_70 - .L_69)
.L_69:
        /*0078*/ 	.word	0x00000008
.L_70:


//--------------------- .nv.info._Z18update_old_latticePiS_i --------------------------
	.section	.nv.info._Z18update_old_latticePiS_i,"",@"SHT_CUDA_INFO"
	.sectionflags	@""
	.align	4


	//----- nvinfo : EIATTR_CUDA_API_VERSION
	.align		4
        /*0000*/ 	.byte	0x04, 0x37
        /*0002*/ 	.short	(.L_72 - .L_71)
.L_71:
        /*0004*/ 	.word	0x00000082


	//----- nvinfo : EIATTR_KPARAM_INFO
	.align		4
.L_72:
        /*0008*/ 	.byte	0x04, 0x17
        /*000a*/ 	.short	(.L_74 - .L_73)
.L_73:
        /*000c*/ 	.word	0x00000000
        /*0010*/ 	.short	0x0002
        /*0012*/ 	.short	0x0010
        /*0014*/ 	.byte	0x00, 0xf0, 0x11, 0x00


	//----- nvinfo : EIATTR_KPARAM_INFO
	.align		4
.L_74:
        /*0018*/ 	.byte	0x04, 0x17
        /*001a*/ 	.short	(.L_76 - .L_75)
.L_75:
        /*001c*/ 	.word	0x00000000
        /*0020*/ 	.short	0x0001
        /*0022*/ 	.short	0x0008
        /*0024*/ 	.byte	0x00, 0xf5, 0x21, 0x00


	//----- nvinfo : EIATTR_KPARAM_INFO
	.align		4
.L_76:
        /*0028*/ 	.byte	0x04, 0x17
        /*002a*/ 	.short	(.L_78 - .L_77)
.L_77:
        /*002c*/ 	.word	0x00000000
        /*0030*/ 	.short	0x0000
        /*0032*/ 	.short	0x0000
        /*0034*/ 	.byte	0x00, 0xf5, 0x21, 0x00


	//----- nvinfo : EIATTR_SPARSE_MMA_MASK
	.align		4
.L_78:
        /*0038*/ 	.byte	0x03, 0x50
        /*003a*/ 	.short	0x0000


	//----- nvinfo : EIATTR_MAXREG_COUNT
	.align		4
        /*003c*/ 	.byte	0x03, 0x1b
        /*003e*/ 	.short	0x00ff


	//----- nvinfo : EIATTR_MERCURY_ISA_VERSION
	.align		4
        /*0040*/ 	.byte	0x03, 0x5f
        /*0042*/ 	.short	0x0101


	//----- nvinfo : EIATTR_VRC_CTA_INIT_COUNT
	.align		4
        /*0044*/ 	.byte	0x02, 0x4a
	.zero		1
	.zero		1


	//----- nvinfo : EIATTR_EXIT_INSTR_OFFSETS
	.align		4
        /*0048*/ 	.byte	0x04, 0x1c
        /*004a*/ 	.short	(.L_80 - .L_79)


	//   ....[0]....
.L_79:
        /*004c*/ 	.word	0x00000060


	//   ....[1]....
        /*0050*/ 	.word	0x000000f0


	//----- nvinfo : EIATTR_CBANK_PARAM_SIZE
	.align		4
.L_80:
        /*0054*/ 	.byte	0x03, 0x19
        /*0056*/ 	.short	0x0014


	//----- nvinfo : EIATTR_PARAM_CBANK
	.align		4
        /*0058*/ 	.byte	0x04, 0x0a
        /*005a*/ 	.short	(.L_82 - .L_81)
	.align		4
.L_81:
        /*005c*/ 	.word	index@(.nv.constant0._Z18update_old_latticePiS_i)
        /*0060*/ 	.short	0x0380
        /*0062*/ 	.short	0x0014


	//----- nvinfo : EIATTR_SW_WAR
	.align		4
.L_82:
        /*0064*/ 	.byte	0x04, 0x36
        /*0066*/ 	.short	(.L_84 - .L_83)
.L_83:
        /*0068*/ 	.word	0x00000008
.L_84:


//--------------------- .nv.info._Z28update_spin_double_bufferingPiS_Pfifi --------------------------
	.section	.nv.info._Z28update_spin_double_bufferingPiS_Pfifi,"",@"SHT_CUDA_INFO"
	.sectionflags	@""
	.align	4


	//----- nvinfo : EIATTR_CUDA_API_VERSION
	.align		4
        /*0000*/ 	.byte	0x04, 0x37
        /*0002*/ 	.short	(.L_86 - .L_85)
.L_85:
        /*0004*/ 	.word	0x00000082


	//----- nvinfo : EIATTR_KPARAM_INFO
	.align		4
.L_86:
        /*0008*/ 	.byte	0x04, 0x17
        /*000a*/ 	.short	(.L_88 - .L_87)
.L_87:
        /*000c*/ 	.word	0x00000000
        /*0010*/ 	.short	0x0005
        /*0012*/ 	.short	0x0020
        /*0014*/ 	.byte	0x00, 0xf0, 0x11, 0x00


	//----- nvinfo : EIATTR_KPARAM_INFO
	.align		4
.L_88:
        /*0018*/ 	.byte	0x04, 0x17
        /*001a*/ 	.short	(.L_90 - .L_89)
.L_89:
        /*001c*/ 	.word	0x00000000
        /*0020*/ 	.short	0x0004
        /*0022*/ 	.short	0x001c
        /*0024*/ 	.byte	0x00, 0xf0, 0x11, 0x00


	//----- nvinfo : EIATTR_KPARAM_INFO
	.align		4
.L_90:
        /*0028*/ 	.byte	0x04, 0x17
        /*002a*/ 	.short	(.L_92 - .L_91)
.L_91:
        /*002c*/ 	.word	0x00000000
        /*0030*/ 	.short	0x0003
        /*0032*/ 	.short	0x0018
        /*0034*/ 	.byte	0x00, 0xf0, 0x11, 0x00


	//----- nvinfo : EIATTR_KPARAM_INFO
	.align		4
.L_92:
        /*0038*/ 	.byte	0x04, 0x17
        /*003a*/ 	.short	(.L_94 - .L_93)
.L_93:
        /*003c*/ 	.word	0x00000000
        /*0040*/ 	.short	0x0002
        /*0042*/ 	.short	0x0010
        /*0044*/ 	.byte	0x00, 0xf5, 0x21, 0x00


	//----- nvinfo : EIATTR_KPARAM_INFO
	.align		4
.L_94:
        /*0048*/ 	.byte	0x04, 0x17
        /*004a*/ 	.short	(.L_96 - .L_95)
.L_95:
        /*004c*/ 	.word	0x00000000
        /*0050*/ 	.short	0x0001
        /*0052*/ 	.short	0x0008
        /*0054*/ 	.byte	0x00, 0xf5, 0x21, 0x00


	//----- nvinfo : EIATTR_KPARAM_INFO
	.align		4
.L_96:
        /*0058*/ 	.byte	0x04, 0x17
        /*005a*/ 	.short	(.L_98 - .L_97)
.L_97:
        /*005c*/ 	.word	0x00000000
        /*0060*/ 	.short	0x0000
        /*0062*/ 	.short	0x0000
        /*0064*/ 	.byte	0x00, 0xf5, 0x21, 0x00


	//----- nvinfo : EIATTR_SPARSE_MMA_MASK
	.align		4
.L_98:
        /*0068*/ 	.byte	0x03, 0x50
        /*006a*/ 	.short	0x0000


	//----- nvinfo : EIATTR_MAXREG_COUNT
	.align		4
        /*006c*/ 	.byte	0x03, 0x1b
        /*006e*/ 	.short	0x00ff


	//----- nvinfo : EIATTR_MERCURY_ISA_VERSION
	.align		4
        /*0070*/ 	.byte	0x03, 0x5f
        /*0072*/ 	.short	0x0101


	//----- nvinfo : EIATTR_VRC_CTA_INIT_COUNT
	.align		4
        /*0074*/ 	.byte	0x02, 0x4a
	.zero		1
	.zero		1


	//----- nvinfo : EIATTR_EXIT_INSTR_OFFSETS
	.align		4
        /*0078*/ 	.byte	0x04, 0x1c
        /*007a*/ 	.short	(.L_100 - .L_99)


	//   ....[0]....
.L_99:
        /*007c*/ 	.word	0x00000060


	//   ....[1]....
        /*0080*/ 	.word	0x00000300


	//   ....[2]....
        /*0084*/ 	.word	0x00000500


	//   ....[3]....
        /*0088*/ 	.word	0x00000540


	//----- nvinfo : EIATTR_CRS_STACK_SIZE
	.align		4
.L_100:
        /*008c*/ 	.byte	0x04, 0x1e
        /*008e*/ 	.short	(.L_102 - .L_101)
.L_101:
        /*0090*/ 	.word	0x00000000


	//----- nvinfo : EIATTR_CBANK_PARAM_SIZE
	.align		4
.L_102:
        /*0094*/ 	.byte	0x03, 0x19
        /*0096*/ 	.short	0x0024


	//----- nvinfo : EIATTR_PARAM_CBANK
	.align		4
        /*0098*/ 	.byte	0x04, 0x0a
        /*009a*/ 	.short	(.L_104 - .L_103)
	.align		4
.L_103:
        /*009c*/ 	.word	index@(.nv.constant0._Z28update_spin_double_bufferingPiS_Pfifi)
        /*00a0*/ 	.short	0x0380
        /*00a2*/ 	.short	0x0024


	//----- nvinfo : EIATTR_SW_WAR
	.align		4
.L_104:
        /*00a4*/ 	.byte	0x04, 0x36
        /*00a6*/ 	.short	(.L_106 - .L_105)
.L_105:
        /*00a8*/ 	.word	0x00000008
.L_106:


//--------------------- .nv.info._Z22update_spin_checkboardPiPfifib --------------------------
	.section	.nv.info._Z22update_spin_checkboardPiPfifib,"",@"SHT_CUDA_INFO"
	.sectionflags	@""
	.align	4


	//----- nvinfo : EIATTR_CUDA_API_VERSION
	.align		4
        /*0000*/ 	.byte	0x04, 0x37
        /*0002*/ 	.short	(.L_108 - .L_107)
.L_107:
        /*0004*/ 	.word	0x00000082


	//----- nvinfo : EIATTR_KPARAM_INFO
	.align		4
.L_108:
        /*0008*/ 	.byte	0x04, 0x17
        /*000a*/ 	.short	(.L_110 - .L_109)
.L_109:
        /*000c*/ 	.word	0x00000000
        /*0010*/ 	.short	0x0005
        /*0012*/ 	.short	0x001c
        /*0014*/ 	.byte	0x00, 0xf0, 0x05, 0x00


	//----- nvinfo : EIATTR_KPARAM_INFO
	.align		4
.L_110:
        /*0018*/ 	.byte	0x04, 0x17
        /*001a*/ 	.short	(.L_112 - .L_111)
.L_111:
        /*001c*/ 	.word	0x00000000
        /*0020*/ 	.short	0x0004
        /*0022*/ 	.short	0x0018
        /*0024*/ 	.byte	0x00, 0xf0, 0x11, 0x00


	//----- nvinfo : EIATTR_KPARAM_INFO
	.align		4
.L_112:
        /*0028*/ 	.byte	0x04, 0x17
        /*002a*/ 	.short	(.L_114 - .L_113)
.L_113:
        /*002c*/ 	.word	0x00000000
        /*0030*/ 	.short	0x0003
        /*0032*/ 	.short	0x0014
        /*0034*/ 	.byte	0x00, 0xf0, 0x11, 0x00


	//----- nvinfo : EIATTR_KPARAM_INFO
	.align		4
.L_114:
        /*0038*/ 	.byte	0x04, 0x17
        /*003a*/ 	.short	(.L_116 - .L_115)
.L_115:
        /*003c*/ 	.word	0x00000000
        /*0040*/ 	.short	0x0002
        /*0042*/ 	.short	0x0010
        /*0044*/ 	.byte	0x00, 0xf0, 0x11, 0x00


	//----- nvinfo : EIATTR_KPARAM_INFO
	.align		4
.L_116:
        /*0048*/ 	.byte	0x04, 0x17
        /*004a*/ 	.short	(.L_118 - .L_117)
.L_117:
        /*004c*/ 	.word	0x00000000
        /*0050*/ 	.short	0x0001
        /*0052*/ 	.short	0x0008
        /*0054*/ 	.byte	0x00, 0xf5, 0x21, 0x00


	//----- nvinfo : EIATTR_KPARAM_INFO
	.align		4
.L_118:
        /*0058*/ 	.byte	0x04, 0x17
        /*005a*/ 	.short	(.L_120 - .L_119)
.L_119:
        /*005c*/ 	.word	0x00000000
        /*0060*/ 	.short	0x0000
        /*0062*/ 	.short	0x0000
        /*0064*/ 	.byte	0x00, 0xf5, 0x21, 0x00


	//----- nvinfo : EIATTR_SPARSE_MMA_MASK
	.align		4
.L_120:
        /*0068*/ 	.byte	0x03, 0x50
        /*006a*/ 	.short	0x0000


	//----- nvinfo : EIATTR_MAXREG_COUNT
	.align		4
        /*006c*/ 	.byte	0x03, 0x1b
        /*006e*/ 	.short	0x00ff


	//----- nvinfo : EIATTR_MERCURY_ISA_VERSION
	.align		4
        /*0070*/ 	.byte	0x03, 0x5f
        /*0072*/ 	.short	0x0101


	//----- nvinfo : EIATTR_VRC_CTA_INIT_COUNT
	.align		4
        /*0074*/ 	.byte	0x02, 0x4a
	.zero		1
	.zero		1


	//----- nvinfo : EIATTR_EXIT_INSTR_OFFSETS
	.align		4
        /*0078*/ 	.byte	0x04, 0x1c
        /*007a*/ 	.short	(.L_122 - .L_121)


	//   ....[0]....
.L_121:
        /*007c*/ 	.word	0x00000080


	//   ....[1]....
        /*0080*/ 	.word	0x000000f0


	//   ....[2]....
        /*0084*/ 	.word	0x00000200


	//   ....[3]....
        /*0088*/ 	.word	0x00000270


	//   ....[4]....
        /*008c*/ 	.word	0x000002a0


	//   ....[5]....
        /*0090*/ 	.word	0x00000490


	//   ....[6]....
        /*0094*/ 	.word	0x00000690


	//   ....[7]....
        /*0098*/ 	.word	0x000006b0


	//----- nvinfo : EIATTR_CRS_STACK_SIZE
	.align		4
.L_122:
        /*009c*/ 	.byte	0x04, 0x1e
        /*009e*/ 	.short	(.L_124 - .L_123)
.L_123:
        /*00a0*/ 	.word	0x00000000


	//----- nvinfo : EIATTR_CBANK_PARAM_SIZE
	.align		4
.L_124:
        /*00a4*/ 	.byte	0x03, 0x19
        /*00a6*/ 	.short	0x001d


	//----- nvinfo : EIATTR_PARAM_CBANK
	.align		4
        /*00a8*/ 	.byte	0x04, 0x0a
        /*00aa*/ 	.short	(.L_126 - .L_125)
	.align		4
.L_125:
        /*00ac*/ 	.word	index@(.nv.constant0._Z22update_spin_checkboardPiPfifib)
        /*00b0*/ 	.short	0x0380
        /*00b2*/ 	.short	0x001d


	//----- nvinfo : EIATTR_SW_WAR
	.align		4
.L_126:
        /*00b4*/ 	.byte	0x04, 0x36
        /*00b6*/ 	.short	(.L_128 - .L_127)
.L_127:
        /*00b8*/ 	.word	0x00000008
.L_128:


//--------------------- .nv.info._Z11update_spinPii --------------------------
	.section	.nv.info._Z11update_spinPii,"",@"SHT_CUDA_INFO"
	.sectionflags	@""
	.align	4


	//----- nvinfo : EIATTR_CUDA_API_VERSION
	.align		4
        /*0000*/ 	.byte	0x04, 0x37
        /*0002*/ 	.short	(.L_130 - .L_129)
.L_129:
        /*0004*/ 	.word	0x00000082


	//----- nvinfo : EIATTR_KPARAM_INFO
	.align		4
.L_130:
        /*0008*/ 	.byte	0x04, 0x17
        /*000a*/ 	.short	(.L_132 - .L_131)
.L_131:
        /*000c*/ 	.word	0x00000000
        /*0010*/ 	.short	0x0001
        /*0012*/ 	.short	0x0008
        /*0014*/ 	.byte	0x00, 0xf0, 0x11, 0x00


	//----- nvinfo : EIATTR_KPARAM_INFO
	.align		4
.L_132:
        /*0018*/ 	.byte	0x04, 0x17
        /*001a*/ 	.short	(.L_134 - .L_133)
.L_133:
        /*001c*/ 	.word	0x00000000
        /*0020*/ 	.short	0x0000
        /*0022*/ 	.short	0x0000
        /*0024*/ 	.byte	0x00, 0xf5, 0x21, 0x00


	//----- nvinfo : EIATTR_SPARSE_MMA_MASK
	.align		4
.L_134:
        /*0028*/ 	.byte	0x03, 0x50
        /*002a*/ 	.short	0x0000


	//----- nvinfo : EIATTR_MAXREG_COUNT
	.align		4
        /*002c*/ 	.byte	0x03, 0x1b
        /*002e*/ 	.short	0x00ff


	//----- nvinfo : EIATTR_MERCURY_ISA_VERSION
	.align		4
        /*0030*/ 	.byte	0x03, 0x5f
        /*0032*/ 	.short	0x0101


	//----- nvinfo : EIATTR_VRC_CTA_INIT_COUNT
	.align		4
        /*0034*/ 	.byte	0x02, 0x4a
	.zero		1
	.zero		1


	//----- nvinfo : EIATTR_EXIT_INSTR_OFFSETS
	.align		4
        /*0038*/ 	.byte	0x04, 0x1c
        /*003a*/ 	.short	(.L_136 - .L_135)


	//   ....[0]....
.L_135:
        /*003c*/ 	.word	0x00000080


	//   ....[1]....
        /*0040*/ 	.word	0x000000e0


	//----- nvinfo : EIATTR_CBANK_PARAM_SIZE
	.align		4
.L_136:
        /*0044*/ 	.byte	0x03, 0x19
        /*0046*/ 	.short	0x000c


	//----- nvinfo : EIATTR_PARAM_CBANK
	.align		4
        /*0048*/ 	.byte	0x04, 0x0a
        /*004a*/ 	.short	(.L_138 - .L_137)
	.align		4
.L_137:
        /*004c*/ 	.word	index@(.nv.constant0._Z11update_spinPii)
        /*0050*/ 	.short	0x0380
        /*0052*/ 	.short	0x000c


	//----- nvinfo : EIATTR_SW_WAR
	.align		4
.L_138:
        /*0054*/ 	.byte	0x04, 0x36
        /*0056*/ 	.short	(.L_140 - .L_139)
.L_139:
        /*0058*/ 	.word	0x00000008
.L_140:


//--------------------- .nv.info._Z16generate_randomsP17curandStateXORWOWiPf --------------------------
	.section	.nv.info._Z16generate_randomsP17curandStateXORWOWiPf,"",@"SHT_CUDA_INFO"
	.sectionflags	@""
	.align	4


	//----- nvinfo : EIATTR_CUDA_API_VERSION
	.align		4
        /*0000*/ 	.byte	0x04, 0x37
        /*0002*/ 	.short	(.L_142 - .L_141)
.L_141:
        /*0004*/ 	.word	0x00000082


	//----- nvinfo : EIATTR_KPARAM_INFO
	.align		4
.L_142:
        /*0008*/ 	.byte	0x04, 0x17
        /*000a*/ 	.short	(.L_144 - .L_143)
.L_143:
        /*000c*/ 	.word	0x00000000
        /*0010*/ 	.short	0x0002
        /*0012*/ 	.short	0x0010
        /*0014*/ 	.byte	0x00, 0xf5, 0x21, 0x00


	//----- nvinfo : EIATTR_KPARAM_INFO
	.align		4
.L_144:
        /*0018*/ 	.byte	0x04, 0x17
        /*001a*/ 	.short	(.L_146 - .L_145)
.L_145:
        /*001c*/ 	.word	0x00000000
        /*0020*/ 	.short	0x0001
        /*0022*/ 	.short	0x0008
        /*0024*/ 	.byte	0x00, 0xf0, 0x11, 0x00


	//----- nvinfo : EIATTR_KPARAM_INFO
	.align		4
.L_146:
        /*0028*/ 	.byte	0x04, 0x17
        /*002a*/ 	.short	(.L_148 - .L_147)
.L_147:
        /*002c*/ 	.word	0x00000000
        /*0030*/ 	.short	0x0000
        /*0032*/ 	.short	0x0000
        /*0034*/ 	.byte	0x00, 0xf5, 0x21, 0x00


	//----- nvinfo : EIATTR_SPARSE_MMA_MASK
	.align		4
.L_148:
        /*0038*/ 	.byte	0x03, 0x50
        /*003a*/ 	.short	0x0000


	//----- nvinfo : EIATTR_MAXREG_COUNT
	.align		4
        /*003c*/ 	.byte	0x03, 0x1b
        /*003e*/ 	.short	0x00ff


	//----- nvinfo : EIATTR_MERCURY_ISA_VERSION
	.align		4
        /*0040*/ 	.byte	0x03, 0x5f
        /*0042*/ 	.short	0x0101


	//----- nvinfo : EIATTR_VRC_CTA_INIT_COUNT
	.align		4
        /*0044*/ 	.byte	0x02, 0x4a
	.zero		1
	.zero		1


	//----- nvinfo : EIATTR_EXIT_INSTR_OFFSETS
	.align		4
        /*0048*/ 	.byte	0x04, 0x1c
        /*004a*/ 	.short	(.L_150 - .L_149)


	//   ....[0]....
.L_149:
        /*004c*/ 	.word	0x00000170


	//----- nvinfo : EIATTR_CBANK_PARAM_SIZE
	.align		4
.L_150:
        /*0050*/ 	.byte	0x03, 0x19
        /*0052*/ 	.short	0x0018


	//----- nvinfo : EIATTR_PARAM_CBANK
	.align		4
        /*0054*/ 	.byte	0x04, 0x0a
        /*0056*/ 	.short	(.L_152 - .L_151)
	.align		4
.L_151:
        /*0058*/ 	.word	index@(.nv.constant0._Z16generate_randomsP17curandStateXORWOWiPf)
        /*005c*/ 	.short	0x0380
        /*005e*/ 	.short	0x0018


	//----- nvinfo : EIATTR_SW_WAR
	.align		4
.L_152:
        /*0060*/ 	.byte	0x04, 0x36
        /*0062*/ 	.short	(.L_154 - .L_153)
.L_153:
        /*0064*/ 	.word	0x00000008
.L_154:


//--------------------- .nv.info._Z12setup_kernelP17curandStateXORWOWiy --------------------------
	.section	.nv.info._Z12setup_kernelP17curandStateXORWOWiy,"",@"SHT_CUDA_INFO"
	.sectionflags	@""
	.align	4


	//----- nvinfo : EIATTR_CUDA_API_VERSION
	.align		4
        /*0000*/ 	.byte	0x04, 0x37
        /*0002*/ 	.short	(.L_156 - .L_155)
.L_155:
        /*0004*/ 	.word	0x00000082


	//----- nvinfo : EIATTR_KPARAM_INFO
	.align		4
.L_156:
        /*0008*/ 	.byte	0x04, 0x17
        /*000a*/ 	.short	(.L_158 - .L_157)
.L_157:
        /*000c*/ 	.word	0x00000000
        /*0010*/ 	.short	0x0002
        /*0012*/ 	.short	0x0010
        /*0014*/ 	.byte	0x00, 0xf0, 0x21, 0x00


	//----- nvinfo : EIATTR_KPARAM_INFO
	.align		4
.L_158:
        /*0018*/ 	.byte	0x04, 0x17
        /*001a*/ 	.short	(.L_160 - .L_159)
.L_159:
        /*001c*/ 	.word	0x00000000
        /*0020*/ 	.short	0x0001
        /*0022*/ 	.short	0x0008
        /*0024*/ 	.byte	0x00, 0xf0, 0x11, 0x00


	//----- nvinfo : EIATTR_KPARAM_INFO
	.align		4
.L_160:
        /*0028*/ 	.byte	0x04, 0x17
        /*002a*/ 	.short	(.L_162 - .L_161)
.L_161:
        /*002c*/ 	.word	0x00000000
        /*0030*/ 	.short	0x0000
        /*0032*/ 	.short	0x0000
        /*0034*/ 	.byte	0x00, 0xf5, 0x21, 0x00


	//----- nvinfo : EIATTR_SPARSE_MMA_MASK
	.align		4
.L_162:
        /*0038*/ 	.byte	0x03, 0x50
        /*003a*/ 	.short	0x0000


	//----- nvinfo : EIATTR_MAXREG_COUNT
	.align		4
        /*003c*/ 	.byte	0x03, 0x1b
        /*003e*/ 	.short	0x00ff


	//----- nvinfo : EIATTR_MERCURY_ISA_VERSION
	.align		4
        /*0040*/ 	.byte	0x03, 0x5f
        /*0042*/ 	.short	0x0101


	//----- nvinfo : EIATTR_VRC_CTA_INIT_COUNT
	.align		4
        /*0044*/ 	.byte	0x02, 0x4a
	.zero		1
	.zero		1


	//----- nvinfo : EIATTR_EXIT_INSTR_OFFSETS
	.align		4
        /*0048*/ 	.byte	0x04, 0x1c
        /*004a*/ 	.short	(.L_164 - .L_163)


	//   ....[0]....
.L_163:
        /*004c*/ 	.word	0x00000fe0


	//----- nvinfo : EIATTR_CRS_STACK_SIZE
	.align		4
.L_164:
        /*0050*/ 	.byte	0x04, 0x1e
        /*0052*/ 	.short	(.L_166 - .L_165)
.L_165:
        /*0054*/ 	.word	0x00000000


	//----- nvinfo : EIATTR_CBANK_PARAM_SIZE
	.align		4
.L_166:
        /*0058*/ 	.byte	0x03, 0x19
        /*005a*/ 	.short	0x0018


	//----- nvinfo : EIATTR_PARAM_CBANK
	.align		4
        /*005c*/ 	.byte	0x04, 0x0a
        /*005e*/ 	.short	(.L_168 - .L_167)
	.align		4
.L_167:
        /*0060*/ 	.word	index@(.nv.constant0._Z12setup_kernelP17curandStateXORWOWiy)
        /*0064*/ 	.short	0x0380
        /*0066*/ 	.short	0x0018


	//----- nvinfo : EIATTR_SW_WAR
	.align		4
.L_168:
        /*0068*/ 	.byte	0x04, 0x36
        /*006a*/ 	.short	(.L_170 - .L_169)
.L_169:
        /*006c*/ 	.word	0x00000008
.L_170:


//--------------------- .nv.callgraph             --------------------------
	.section	.nv.callgraph,"",@"SHT_CUDA_CALLGRAPH"
	.align	4
	.sectionentsize	8
	.align		4
        /*0000*/ 	.word	0x00000000
	.align		4
        /*0004*/ 	.word	0xffffffff
	.align		4
        /*0008*/ 	.word	0x00000000
	.align		4
        /*000c*/ 	.word	0xfffffffe
	.align		4
        /*0010*/ 	.word	0x00000000
	.align		4
        /*0014*/ 	.word	0xfffffffd
	.align		4
        /*0018*/ 	.word	0x00000000
	.align		4
        /*001c*/ 	.word	0xfffffffc


//--------------------- .nv.constant4             --------------------------
	.section	.nv.constant4,"a",@progbits
	.align	8
	.align		8
.nv.constant4:
        /*0000*/ 	.dword	precalc_xorwow_matrix
	.align		8
        /*0008*/ 	.dword	precalc_xorwow_offset_matrix
	.align		8
        /*0010*/ 	.dword	mrg32k3aM1
	.align		8
        /*0018*/ 	.dword	mrg32k3aM2
	.align		8
        /*0020*/ 	.dword	mrg32k3aM1SubSeq
	.align		8
        /*0028*/ 	.dword	mrg32k3aM2SubSeq
	.align		8
        /*0030*/ 	.dword	mrg32k3aM1Seq
	.align		8
        /*0038*/ 	.dword	mrg32k3aM2Seq


//--------------------- .nv.constant3             --------------------------
	.section	.nv.constant3,"a",@progbits
	.align	8
.nv.constant3:
	.type		__cr_lgamma_table,@object
	.size		__cr_lgamma_table,(.L_8 - __cr_lgamma_table)
__cr_lgamma_table:
        /*0000*/ 	.byte	0x00, 0x00, 0x00, 0x00, 0x00, 0x00, 0x00, 0x00, 0x00, 0x00, 0x00, 0x00, 0x00, 0x00, 0x00, 0x00
        /*0010*/ 	.byte	0xef, 0x39, 0xfa, 0xfe, 0x42, 0x2e, 0xe6, 0x3f, 0x02, 0x20, 0x2a, 0xfa, 0x0b, 0xab, 0xfc, 0x3f
        /*0020*/ 	.byte	0xf9, 0x2c, 0x92, 0x7c, 0xa7, 0x6c, 0x09, 0x40, 0xc9, 0x79, 0x44, 0x3c, 0x64, 0x26, 0x13, 0x40
        /*0030*/ 	.byte	0xca, 0x01, 0xcf, 0x3a, 0x27, 0x51, 0x1a, 0x40, 0x30, 0xcc, 0x2d, 0xf3, 0xe1, 0x0c, 0x21, 0x40
        /*0040*/ 	.byte	0x0d, 0xb7, 0xfc, 0x82, 0x8e, 0x35, 0x25, 0x40
.L_8:


//--------------------- .text._Z26calculate_spin_hamiltonianPiiS_ --------------------------
	.section	.text._Z26calculate_spin_hamiltonianPiiS_,"ax",@progbits
	.align	128
        .global         _Z26calculate_spin_hamiltonianPiiS_
        .type           _Z26calculate_spin_hamiltonianPiiS_,@function
        .size           _Z26calculate_spin_hamiltonianPiiS_,(.L_x_53 - _Z26calculate_spin_hamiltonianPiiS_)
        .other          _Z26calculate_spin_hamiltonianPiiS_,@"STO_CUDA_ENTRY STV_DEFAULT"
_Z26calculate_spin_hamiltonianPiiS_:
.text._Z26calculate_spin_hamiltonianPiiS_:
[----:B------:R-:W-:Y:S01]  /*0000*/  LDC R1, c[0x0][0x37c] ;  /* 0x0000df00ff017b82 */ /* 0x000fe20000000800 */
[----:B------:R-:W0:Y:S07]  /*0010*/  S2R R6, SR_TID.X ;  /* 0x0000000000067919 */ /* 0x000e2e0000002100 */
[----:B------:R-:W1:Y:S01]  /*0020*/  S2UR UR5, SR_CTAID.X ;  /* 0x00000000000579c3 */ /* 0x000e620000002500 */
[----:B------:R-:W1:Y:S07]  /*0030*/  LDCU UR4, c[0x0][0x360] ;  /* 0x00006c00ff0477ac */ /* 0x000e6e0008000800 */
[----:B------:R-:W2:Y:S01]  /*0040*/  LDC R10, c[0x0][0x388] ;  /* 0x0000e200ff0a7b82 */ /* 0x000ea20000000800 */
[----:B-1----:R-:W-:-:S06]  /*0050*/  UIMAD UR4, UR4, UR5, URZ ;  /* 0x00000005040472a4 */ /* 0x002fcc000f8e02ff */
[----:B0-----:R-:W-:-:S04]  /*0060*/  IADD3 R0, PT, PT, R6, UR4, RZ ;  /* 0x0000000406007c10 */ /* 0x001fc8000fffe0ff */
[----:B--2---:R-:W-:-:S13]  /*0070*/  ISETP.GE.U32.AND P0, PT, R0, R10, PT ;  /* 0x0000000a0000720c */ /* 0x004fda0003f06070 */
[----:B------:R-:W-:Y:S05]  /*0080*/  @P0 EXIT ;  /* 0x000000000000094d */ /* 0x000fea0003800000 */
[----:B------:R-:W0:Y:S01]  /*0090*/  S2R R9, SR_TID.Y ;  /* 0x0000000000097919 */ /* 0x000e220000002200 */
[----:B------:R-:W1:Y:S01]  /*00a0*/  S2UR UR6, SR_CTAID.Y ;  /* 0x00000000000679c3 */ /* 0x000e620000002600 */
[----:B------:R-:W1:Y:S02]  /*00b0*/  LDCU UR5, c[0x0][0x364] ;  /* 0x00006c80ff0577ac */ /* 0x000e640008000800 */
[----:B-1----:R-:W-:-:S06]  /*00c0*/  UIMAD UR5, UR5, UR6, URZ ;  /* 0x00000006050572a4 */ /* 0x002fcc000f8e02ff */
[----:B0-----:R-:W-:-:S04]  /*00d0*/  IADD3 R7, PT, PT, R9, UR5, RZ ;  /* 0x0000000509077c10 */ /* 0x001fc8000fffe0ff */
[----:B------:R-:W-:-:S13]  /*00e0*/  ISETP.GE.U32.AND P0, PT, R7, R10, PT ;  /* 0x0000000a0700720c */ /* 0x000fda0003f06070 */
[----:B------:R-:W-:Y:S05]  /*00f0*/  @P0 EXIT ;  /* 0x000000000000094d */ /* 0x000fea0003800000 */
[----:B------:R-:W0:Y:S01]  /*0100*/  LDC.64 R2, c[0x0][0x380] ;  /* 0x0000e000ff027b82 */ /* 0x000e220000000a00 */
[----:B------:R-:W1:Y:S01]  /*0110*/  LDCU.64 UR6, c[0x0][0x358] ;  /* 0x00006b00ff0677ac */ /* 0x000e620008000a00 */
[----:B------:R-:W-:Y:S01]  /*0120*/  IADD3 R8, PT, PT, -R6, RZ, RZ ;  /* 0x000000ff06087210 */ /* 0x000fe20007ffe1ff */
[----:B------:R-:W-:Y:S01]  /*0130*/  HFMA2 R11, -RZ, RZ, 0, 0 ;  /* 0x00000000ff0b7431 */ /* 0x000fe200000001ff */
[----:B------:R-:W-:Y:S02]  /*0140*/  IADD3 R6, PT, PT, R10, -0x1, RZ ;  /* 0xffffffff0a067810 */ /* 0x000fe40007ffe0ff */
[----:B------:R-:W-:Y:S01]  /*0150*/  LOP3.LUT P2, RZ, R9, UR5, RZ, 0xfc, !PT ;  /* 0x0000000509ff7c12 */ /* 0x000fe2000f84fcff */
[C---:B------:R-:W-:Y:S01]  /*0160*/  IMAD R9, R7.reuse, R10, R0 ;  /* 0x0000000a07097224 */ /* 0x040fe200078e0200 */
[----:B------:R-:W2:Y:S01]  /*0170*/  LDC.64 R4, c[0x0][0x390] ;  /* 0x0000e400ff047b82 */ /* 0x000ea20000000a00 */
[-C--:B------:R-:W-:Y:S02]  /*0180*/  ISETP.NE.AND P1, PT, R0, R6.reuse, PT ;  /* 0x000000060000720c */ /* 0x080fe40003f25270 */
[----:B------:R-:W-:-:S02]  /*0190*/  ISETP.NE.AND P3, PT, R7, R6, PT ;  /* 0x000000060700720c */ /* 0x000fc40003f65270 */
[----:B------:R-:W-:Y:S01]  /*01a0*/  ISETP.NE.AND P0, PT, R8, UR4, PT ;  /* 0x0000000408007c0c */ /* 0x000fe2000bf05270 */
[----:B0-----:R-:W-:-:S05]  /*01b0*/  IMAD.WIDE R6, R9, 0x4, R2 ;  /* 0x0000000409067825 */ /* 0x001fca00078e0202 */
[----:B-1----:R0:W5:Y:S01]  /*01c0*/  LDG.E R0, desc[UR6][R6.64] ;  /* 0x0000000606007981 */ /* 0x002162000c1e1900 */
[----:B--2---:R-:W-:-:S05]  /*01d0*/  IMAD.WIDE R4, R9, 0x4, R4 ;  /* 0x0000000409047825 */ /* 0x004fca00078e0204 */
[----:B------:R0:W-:Y:S01]  /*01e0*/  STG.E desc[UR6][R4.64], RZ ;  /* 0x000000ff04007986 */ /* 0x0001e2000c101906 */
[----:B------:R-:W-:Y:S04]  /*01f0*/  BSSY.RECONVERGENT B0, `(.L_x_0) ;  /* 0x0000005000007945 */ /* 0x000fe80003800200 */
[----:B------:R-:W-:Y:S05]  /*0200*/  @!P0 BRA `(.L_x_1) ;  /* 0x00000000000c8947 */ /* 0x000fea0003800000 */
[----:B------:R-:W2:Y:S02]  /*0210*/  LDG.E R11, desc[UR6][R6.64+-0x4] ;  /* 0xfffffc06060b7981 */ /* 0x000ea4000c1e1900 */
[----:B--2--5:R-:W-:-:S05]  /*0220*/  IMAD R11, R0, R11, RZ ;  /* 0x0000000b000b7224 */ /* 0x024fca00078e02ff */
[----:B------:R1:W-:Y:S02]  /*0230*/  STG.E desc[UR6][R4.64], R11 ;  /* 0x0000000b04007986 */ /* 0x0003e4000c101906 */
.L_x_1:
[----:B------:R-:W-:Y:S05]  /*0240*/  BSYNC.RECONVERGENT B0 ;  /* 0x0000000000007941 */ /* 0x000fea0003800200 */
.L_x_0:
[----:B------:R-:W-:Y:S04]  /*0250*/  BSSY.RECONVERGENT B0, `(.L_x_2) ;  /* 0x0000005000007945 */ /* 0x000fe80003800200 */
[----:B------:R-:W-:Y:S05]  /*0260*/  @!P1 BRA `(.L_x_3) ;  /* 0x00000000000c9947 */ /* 0x000fea0003800000 */
[----:B------:R-:W1:Y:S02]  /*0270*/  LDG.E R8, desc[UR6][R6.64+0x4] ;  /* 0x0000040606087981 */ /* 0x000e64000c1e1900 */
[----:B-1---5:R-:W-:-:S05]  /*0280*/  IMAD R11, R0, R8, R11 ;  /* 0x00000008000b7224 */ /* 0x022fca00078e020b */
[----:B------:R2:W-:Y:S02]  /*0290*/  STG.E desc[UR6][R4.64], R11 ;  /* 0x0000000b04007986 */ /* 0x0005e4000c101906 */
.L_x_3:
[----:B------:R-:W-:Y:S05]  /*02a0*/  BSYNC.RECONVERGENT B0 ;  /* 0x0000000000007941 */ /* 0x000fea0003800200 */
.L_x_2:
[----:B------:R-:W-:Y:S04]  /*02b0*/  BSSY.RECONVERGENT B0, `(.L_x_4) ;  /* 0x0000007000007945 */ /* 0x000fe80003800200 */
[----:B------:R-:W-:Y:S05]  /*02c0*/  @!P2 BRA `(.L_x_5) ;  /* 0x000000000014a947 */ /* 0x000fea0003800000 */
[----:B------:R-:W-:-:S05]  /*02d0*/  IADD3 R9, PT, PT, R9, -R10, RZ ;  /* 0x8000000a09097210 */ /* 0x000fca0007ffe0ff */
[----:B------:R-:W-:-:S06]  /*02e0*/  IMAD.WIDE R2, R9, 0x4, R2 ;  /* 0x0000000409027825 */ /* 0x000fcc00078e0202 */
[----:B------:R-:W1:Y:S02]  /*02f0*/  LDG.E R2, desc[UR6][R2.64] ;  /* 0x0000000602027981 */ /* 0x000e64000c1e1900 */
[----:B-12--5:R-:W-:-:S05]  /*0300*/  IMAD R11, R0, R2, R11 ;  /* 0x00000002000b7224 */ /* 0x026fca00078e020b */
[----:B------:R3:W-:Y:S02]  /*0310*/  STG.E desc[UR6][R4.64], R11 ;  /* 0x0000000b04007986 */ /* 0x0007e4000c101906 */
.L_x_5:
[----:B------:R-:W-:Y:S05]  /*0320*/  BSYNC.RECONVERGENT B0 ;  /* 0x0000000000007941 */ /* 0x000fea0003800200 */
.L_x_4:
[----:B------:R-:W-:Y:S05]  /*0330*/  @!P3 EXIT ;  /* 0x000000000000b94d */ /* 0x000fea0003800000 */
[----:B0-----:R-:W-:-:S06]  /*0340*/  IMAD.WIDE R6, R10, 0x4, R6 ;  /* 0x000000040a067825 */ /* 0x001fcc00078e0206 */
[----:B------:R-:W1:Y:S02]  /*0350*/  LDG.E R6, desc[UR6][R6.64] ;  /* 0x0000000606067981 */ /* 0x000e64000c1e1900 */
[----:B-123-5:R-:W-:-:S05]  /*0360*/  IMAD R11, R0, R6, R11 ;  /* 0x00000006000b7224 */ /* 0x02efca00078e020b */
[----:B------:R-:W-:Y:S01]  /*0370*/  STG.E desc[UR6][R4.64], R11 ;  /* 0x0000000b04007986 */ /* 0x000fe2000c101906 */
[----:B------:R-:W-:Y:S05]  /*0380*/  EXIT ;  /* 0x000000000000794d */ /* 0x000fea0003800000 */
.L_x_6:
[----:B------:R-:W-:-:S00]  /*0390*/  BRA `(.L_x_6) ;  /* 0xfffffffc00fc7947 */ /* 0x000fc0000383ffff */
[----:B------:R-:W-:-:S00]  /*03a0*/  NOP ;  /* 0x0000000000007918 */ /* 0x000fc00000000000 */
        /* <DEDUP_REMOVED lines=13> */
.L_x_53:


//--------------------- .text._Z18update_old_latticePiS_i --------------------------
	.section	.text._Z18update_old_latticePiS_i,"ax",@progbits
	.align	128
        .global         _Z18update_old_latticePiS_i
        .type           _Z18update_old_latticePiS_i,@function
        .size           _Z18update_old_latticePiS_i,(.L_x_54 - _Z18update_old_latticePiS_i)
        .other          _Z18update_old_latticePiS_i,@"STO_CUDA_ENTRY STV_DEFAULT"
_Z18update_old_latticePiS_i:
.text._Z18update_old_latticePiS_i:
[----:B------:R-:W-:Y:S01]  /*0000*/  LDC R1, c[0x0][0x37c] ;  /* 0x0000df00ff017b82 */ /* 0x000fe20000000800 */
[----:B------:R-:W0:Y:S01]  /*0010*/  S2R R7, SR_TID.X ;  /* 0x0000000000077919 */ /* 0x000e220000002100 */
[----:B------:R-:W1:Y:S01]  /*0020*/  LDCU UR6, c[0x0][0x390] ;  /* 0x00007200ff0677ac */ /* 0x000e620008000800 */
[----:B------:R-:W0:Y:S02]  /*0030*/  S2R R0, SR_TID.Y ;  /* 0x0000000000007919 */ /* 0x000e240000002200 */
[----:B0-----:R-:W-:-:S04]  /*0040*/  VIMNMX.U32 R2, PT, PT, R7, R0, !PT ;  /* 0x0000000007027248 */ /* 0x001fc80007fe0000 */
[----:B-1----:R-:W-:-:S13]  /*0050*/  ISETP.GE.U32.AND P0, PT, R2, UR6, PT ;  /* 0x0000000602007c0c */ /* 0x002fda000bf06070 */
[----:B------:R-:W-:Y:S05]  /*0060*/  @P0 EXIT ;  /* 0x000000000000094d */ /* 0x000fea0003800000 */
[----:B------:R-:W0:Y:S01]  /*0070*/  LDC.64 R2, c[0x0][0x380] ;  /* 0x0000e000ff027b82 */ /* 0x000e220000000a00 */
[----:B------:R-:W1:Y:S01]  /*0080*/  LDCU.64 UR4, c[0x0][0x358] ;  /* 0x00006b00ff0477ac */ /* 0x000e620008000a00 */
[----:B------:R-:W-:-:S06]  /*0090*/  IMAD R7, R0, UR6, R7 ;  /* 0x0000000600077c24 */ /* 0x000fcc000f8e0207 */
[----:B------:R-:W2:Y:S01]  /*00a0*/  LDC.64 R4, c[0x0][0x388] ;  /* 0x0000e200ff047b82 */ /* 0x000ea20000000a00 */
[----:B0-----:R-:W-:-:S06]  /*00b0*/  IMAD.WIDE.U32 R2, R7, 0x4, R2 ;  /* 0x0000000407027825 */ /* 0x001fcc00078e0002 */
[----:B-1----:R-:W3:Y:S01]  /*00c0*/  LDG.E R3, desc[UR4][R2.64] ;  /* 0x0000000402037981 */ /* 0x002ee2000c1e1900 */
[----:B--2---:R-:W-:-:S05]  /*00d0*/  IMAD.WIDE.U32 R4, R7, 0x4, R4 ;  /* 0x0000000407047825 */ /* 0x004fca00078e0004 */
[----:B---3--:R-:W-:Y:S01]  /*00e0*/  STG.E desc[UR4][R4.64], R3 ;  /* 0x0000000304007986 */ /* 0x008fe2000c101904 */
[----:B------:R-:W-:Y:S05]  /*00f0*/  EXIT ;  /* 0x000000000000794d */ /* 0x000fea0003800000 */
.L_x_7:
        /* <DEDUP_REMOVED lines=16> */
.L_x_54:


//--------------------- .text._Z28update_spin_double_bufferingPiS_Pfifi --------------------------
	.section	.text._Z28update_spin_double_bufferingPiS_Pfifi,"ax",@progbits
	.align	128
        .global         _Z28update_spin_double_bufferingPiS_Pfifi
        .type           _Z28update_spin_double_bufferingPiS_Pfifi,@function
        .size           _Z28update_spin_double_bufferingPiS_Pfifi,(.L_x_51 - _Z28update_spin_double_bufferingPiS_Pfifi)
        .other          _Z28update_spin_double_bufferingPiS_Pfifi,@"STO_CUDA_ENTRY STV_DEFAULT"
_Z28update_spin_double_bufferingPiS_Pfifi:
.text._Z28update_spin_double_bufferingPiS_Pfifi:
[----:B------:R-:W-:Y:S01]  /*0000*/  LDC R1, c[0x0][0x37c] ;  /* 0x0000df00ff017b82 */ /* 0x000fe20000000800 */
[----:B------:R-:W0:Y:S07]  /*0010*/  S2R R13, SR_TID.X ;  /* 0x00000000000d7919 */ /* 0x000e2e0000002100 */
[----:B------:R-:W1:Y:S01]  /*0020*/  LDC R15, c[0x0][0x3a0] ;  /* 0x0000e800ff0f7b82 */ /* 0x000e620000000800 */
[----:B------:R-:W0:Y:S02]  /*0030*/  S2R R8, SR_TID.Y ;  /* 0x0000000000087919 */ /* 0x000e240000002200 */
[----:B0-----:R-:W-:-:S04]  /*0040*/  VIMNMX.U32 R0, PT, PT, R13, R8, !PT ;  /* 0x000000080d007248 */ /* 0x001fc80007fe0000 */
[----:B-1----:R-:W-:-:S13]  /*0050*/  ISETP.GE.U32.AND P0, PT, R0, R15, PT ;  /* 0x0000000f0000720c */ /* 0x002fda0003f06070 */
[----:B------:R-:W-:Y:S05]  /*0060*/  @P0 EXIT ;  /* 0x000000000000094d */ /* 0x000fea0003800000 */
[----:B------:R-:W0:Y:S01]  /*0070*/  LDC.64 R4, c[0x0][0x388] ;  /* 0x0000e200ff047b82 */ /* 0x000e220000000a00 */
[----:B------:R-:W-:Y:S01]  /*0080*/  VIADD R0, R15, 0xffffffff ;  /* 0xffffffff0f007836 */ /* 0x000fe20000000000 */
[----:B------:R-:W1:Y:S01]  /*0090*/  LDCU.64 UR4, c[0x0][0x358] ;  /* 0x00006b00ff0477ac */ /* 0x000e620008000a00 */
[C---:B------:R-:W-:Y:S01]  /*00a0*/  ISETP.NE.AND P0, PT, R13.reuse, RZ, PT ;  /* 0x000000ff0d00720c */ /* 0x040fe20003f05270 */
[C---:B------:R-:W-:Y:S01]  /*00b0*/  IMAD R2, R8.reuse, R15, R13 ;  /* 0x0000000f08027224 */ /* 0x040fe200078e020d */
[C---:B------:R-:W-:Y:S01]  /*00c0*/  ISETP.NE.AND P2, PT, R8.reuse, RZ, PT ;  /* 0x000000ff0800720c */ /* 0x040fe20003f45270 */
[----:B------:R-:W-:Y:S01]  /*00d0*/  IMAD.MOV.U32 R3, RZ, RZ, RZ ;  /* 0x000000ffff037224 */ /* 0x000fe200078e00ff */
[-C--:B------:R-:W-:Y:S01]  /*00e0*/  ISETP.NE.AND P1, PT, R13, R0.reuse, PT ;  /* 0x000000000d00720c */ /* 0x080fe20003f25270 */
[----:B------:R-:W2:Y:S01]  /*00f0*/  LDCU UR6, c[0x0][0x398] ;  /* 0x00007300ff0677ac */ /* 0x000ea20008000800 */
[----:B------:R-:W-:-:S07]  /*0100*/  ISETP.NE.AND P3, PT, R8, R0, PT ;  /* 0x000000000800720c */ /* 0x000fce0003f65270 */
[----:B------:R-:W-:Y:S02]  /*0110*/  @P0 VIADD R9, R2, 0xffffffff ;  /* 0xffffffff02090836 */ /* 0x000fe40000000000 */
[----:B------:R-:W-:Y:S02]  /*0120*/  @P2 IMAD R0, R8, R15, -R15 ;  /* 0x0000000f08002224 */ /* 0x000fe400078e0a0f */
[C---:B------:R-:W-:Y:S02]  /*0130*/  @P1 VIADD R11, R2.reuse, 0x1 ;  /* 0x00000001020b1836 */ /* 0x040fe40000000000 */
[----:B0-----:R-:W-:Y:S01]  /*0140*/  IMAD.WIDE.U32 R6, R2, 0x4, R4 ;  /* 0x0000000402067825 */ /* 0x001fe200078e0004 */
[----:B------:R-:W-:-:S03]  /*0150*/  @P2 IADD3 R13, PT, PT, R0, R13, RZ ;  /* 0x0000000d000d2210 */ /* 0x000fc60007ffe0ff */
[--C-:B------:R-:W-:Y:S02]  /*0160*/  @P0 IMAD.WIDE.U32 R8, R9, 0x4, R4.reuse ;  /* 0x0000000409080825 */ /* 0x100fe400078e0004 */
[----:B-1----:R-:W3:Y:S02]  /*0170*/  LDG.E R6, desc[UR4][R6.64] ;  /* 0x0000000406067981 */ /* 0x002ee4000c1e1900 */
[----:B------:R-:W-:Y:S02]  /*0180*/  @P1 IMAD.WIDE.U32 R10, R11, 0x4, R4 ;  /* 0x000000040b0a1825 */ /* 0x000fe400078e0004 */
[----:B------:R-:W4:Y:S02]  /*0190*/  @P0 LDG.E R9, desc[UR4][R8.64] ;  /* 0x0000000408090981 */ /* 0x000f24000c1e1900 */
[----:B------:R-:W-:Y:S02]  /*01a0*/  @P3 IMAD.IADD R15, R2, 0x1, R15 ;  /* 0x00000001020f3824 */ /* 0x000fe400078e020f */
[--C-:B------:R-:W-:Y:S01]  /*01b0*/  @P2 IMAD.WIDE.U32 R12, R13, 0x4, R4.reuse ;  /* 0x000000040d0c2825 */ /* 0x100fe200078e0004 */
[----:B------:R-:W5:Y:S03]  /*01c0*/  @P1 LDG.E R10, desc[UR4][R10.64] ;  /* 0x000000040a0a1981 */ /* 0x000f66000c1e1900 */
[----:B------:R-:W-:-:S02]  /*01d0*/  @P3 IMAD.WIDE.U32 R14, R15, 0x4, R4 ;  /* 0x000000040f0e3825 */ /* 0x000fc400078e0004 */
[----:B------:R-:W2:Y:S04]  /*01e0*/  @P2 LDG.E R12, desc[UR4][R12.64] ;  /* 0x000000040c0c2981 */ /* 0x000ea8000c1e1900 */
[----:B------:R-:W2:Y:S01]  /*01f0*/  @P3 LDG.E R14, desc[UR4][R14.64] ;  /* 0x000000040e0e3981 */ /* 0x000ea2000c1e1900 */
[----:B------:R-:W-:Y:S01]  /*0200*/  IMAD.MOV.U32 R5, RZ, RZ, RZ ;  /* 0x000000ffff057224 */ /* 0x000fe200078e00ff */
[C---:B---3--:R-:W-:Y:S01]  /*0210*/  IADD3 R4, PT, PT, -R6.reuse, RZ, RZ ;  /* 0x000000ff06047210 */ /* 0x048fe20007ffe1ff */
[----:B----4-:R-:W-:-:S04]  /*0220*/  @P0 IMAD R3, R6, R9, RZ ;  /* 0x0000000906030224 */ /* 0x010fc800078e02ff */
[----:B------:R-:W-:Y:S02]  /*0230*/  @P0 IMAD R5, R9, R4, RZ ;  /* 0x0000000409050224 */ /* 0x000fe400078e02ff */
[----:B-----5:R-:W-:Y:S02]  /*0240*/  @P1 IMAD R3, R6, R10, R3 ;  /* 0x0000000a06031224 */ /* 0x020fe400078e0203 */
[----:B------:R-:W-:Y:S02]  /*0250*/  @P1 IMAD R5, R10, R4, R5 ;  /* 0x000000040a051224 */ /* 0x000fe400078e0205 */
[----:B--2---:R-:W-:Y:S02]  /*0260*/  @P2 IMAD R3, R6, R12, R3 ;  /* 0x0000000c06032224 */ /* 0x004fe400078e0203 */
[----:B------:R-:W-:Y:S02]  /*0270*/  @P2 IMAD R5, R12, R4, R5 ;  /* 0x000000040c052224 */ /* 0x000fe400078e0205 */
[----:B------:R-:W-:-:S02]  /*0280*/  @P3 IMAD R3, R6, R14, R3 ;  /* 0x0000000e06033224 */ /* 0x000fc400078e0203 */
[----:B------:R-:W-:-:S04]  /*0290*/  @P3 IMAD R5, R14, R4, R5 ;  /* 0x000000040e053224 */ /* 0x000fc800078e0205 */
[----:B------:R-:W-:-:S04]  /*02a0*/  IMAD.IADD R3, R3, 0x1, -R5 ;  /* 0x0000000103037824 */ /* 0x000fc800078e0a05 */
[----:B------:R-:W-:-:S05]  /*02b0*/  IMAD R0, R3, UR6, RZ ;  /* 0x0000000603007c24 */ /* 0x000fca000f8e02ff */
[----:B------:R-:W-:-:S13]  /*02c0*/  ISETP.GT.AND P0, PT, R0, RZ, PT ;  /* 0x000000ff0000720c */ /* 0x000fda0003f04270 */
[----:B------:R-:W0:Y:S02]  /*02d0*/  @!P0 LDC.64 R6, c[0x0][0x380] ;  /* 0x0000e000ff068b82 */ /* 0x000e240000000a00 */
[----:B0-----:R-:W-:-:S05]  /*02e0*/  @!P0 IMAD.WIDE.U32 R6, R2, 0x4, R6 ;  /* 0x0000000402068825 */ /* 0x001fca00078e0006 */
[----:B------:R0:W-:Y:S01]  /*02f0*/  @!P0 STG.E desc[UR4][R6.64], R4 ;  /* 0x0000000406008986 */ /* 0x0001e2000c101904 */
[----:B------:R-:W-:Y:S05]  /*0300*/  @!P0 EXIT ;  /* 0x000000000000894d */ /* 0x000fea0003800000 */
[----:B0-----:R-:W0:Y:S01]  /*0310*/  LDC R7, c[0x0][0x39c] ;  /* 0x0000e700ff077b82 */ /* 0x001e220000000800 */
[----:B------:R-:W-:Y:S01]  /*0320*/  IADD3 R0, PT, PT, -R0, RZ, RZ ;  /* 0x000000ff00007210 */ /* 0x000fe20007ffe1ff */
[----:B------:R-:W-:Y:S03]  /*0330*/  BSSY.RECONVERGENT B0, `(.L_x_8) ;  /* 0x000000d000007945 */ /* 0x000fe60003800200 */
[----:B------:R-:W-:Y:S01]  /*0340*/  I2FP.F32.S32 R0, R0 ;  /* 0x0000000000007245 */ /* 0x000fe20000201400 */
[----:B0-----:R-:W0:Y:S08]  /*0350*/  MUFU.RCP R3, R7 ;  /* 0x0000000700037308 */ /* 0x001e300000001000 */
[----:B------:R-:W1:Y:S01]  /*0360*/  FCHK P0, R0, R7 ;  /* 0x0000000700007302 */ /* 0x000e620000000000 */
[----:B0-----:R-:W-:-:S04]  /*0370*/  FFMA R6, R3, -R7, 1 ;  /* 0x3f80000003067423 */ /* 0x001fc80000000807 */
[----:B------:R-:W-:-:S04]  /*0380*/  FFMA R3, R3, R6, R3 ;  /* 0x0000000603037223 */ /* 0x000fc80000000003 */
[----:B------:R-:W-:-:S04]  /*0390*/  FFMA R5, R0, R3, RZ ;  /* 0x0000000300057223 */ /* 0x000fc800000000ff */
[----:B------:R-:W-:-:S04]  /*03a0*/  FFMA R6, R5, -R7, R0 ;  /* 0x8000000705067223 */ /* 0x000fc80000000000 */
[----:B------:R-:W-:Y:S01]  /*03b0*/  FFMA R3, R3, R6, R5 ;  /* 0x0000000603037223 */ /* 0x000fe20000000005 */
[----:B-1----:R-:W-:Y:S06]  /*03c0*/  @!P0 BRA `(.L_x_9) ;  /* 0x00000000000c8947 */ /* 0x002fec0003800000 */
[----:B------:R-:W-:-:S07]  /*03d0*/  MOV R6, 0x3f0 ;  /* 0x000003f000067802 */ /* 0x000fce0000000f00 */
[----:B------:R-:W-:Y:S05]  /*03e0*/  CALL.REL.NOINC `($__internal_0_$__cuda_sm3x_div_rn_noftz_f32_slowpath) ;  /* 0x0000000000587944 */ /* 0x000fea0003c00000 */
[----:B------:R-:W-:-:S07]  /*03f0*/  IMAD.MOV.U32 R3, RZ, RZ, R0 ;  /* 0x000000ffff037224 */ /* 0x000fce00078e0000 */
.L_x_9:
[----:B------:R-:W-:Y:S05]  /*0400*/  BSYNC.RECONVERGENT B0 ;  /* 0x0000000000007941 */ /* 0x000fea0003800200 */
.L_x_8:
[----:B------:R-:W0:Y:S02]  /*0410*/  LDC.64 R6, c[0x0][0x390] ;  /* 0x0000e400ff067b82 */ /* 0x000e240000000a00 */
[----:B0-----:R-:W-:-:S06]  /*0420*/  IMAD.WIDE.U32 R6, R2, 0x4, R6 ;  /* 0x0000000402067825 */ /* 0x001fcc00078e0006 */
[----:B------:R-:W2:Y:S01]  /*0430*/  LDG.E R7, desc[UR4][R6.64] ;  /* 0x0000000406077981 */ /* 0x000ea2000c1e1900 */
[----:B------:R-:W-:Y:S02]  /*0440*/  HFMA2 R5, -RZ, RZ, 3.7421875, 0 ;  /* 0x437c0000ff057431 */ /* 0x000fe400000001ff */
[----:B------:R-:W-:-:S04]  /*0450*/  IMAD.MOV.U32 R0, RZ, RZ, 0x3bbb989d ;  /* 0x3bbb989dff007424 */ /* 0x000fc800078e00ff */
[----:B------:R-:W-:-:S04]  /*0460*/  FFMA.SAT R0, R3, R0, 0.5 ;  /* 0x3f00000003007423 */ /* 0x000fc80000002000 */
[----:B------:R-:W-:-:S04]  /*0470*/  FFMA.RM R0, R0, R5, 12582913 ;  /* 0x4b40000100007423 */ /* 0x000fc80000004005 */
[C---:B------:R-:W-:Y:S01]  /*0480*/  FADD R8, R0.reuse, -12583039 ;  /* 0xcb40007f00087421 */ /* 0x040fe20000000000 */
[----:B------:R-:W-:-:S03]  /*0490*/  IMAD.SHL.U32 R0, R0, 0x800000, RZ ;  /* 0x0080000000007824 */ /* 0x000fc600078e00ff */
[----:B------:R-:W-:-:S04]  /*04a0*/  FFMA R8, R3, 1.4426950216293334961, -R8 ;  /* 0x3fb8aa3b03087823 */ /* 0x000fc80000000808 */
[----:B------:R-:W-:-:S04]  /*04b0*/  FFMA R8, R3, 1.925963033500011079e-08, R8 ;  /* 0x32a5706003087823 */ /* 0x000fc80000000008 */
[----:B------:R-:W0:Y:S02]  /*04c0*/  MUFU.EX2 R3, R8 ;  /* 0x0000000800037308 */ /* 0x000e240000000800 */
[----:B0-----:R-:W-:-:S05]  /*04d0*/  FMUL R0, R0, R3 ;  /* 0x0000000300007220 */ /* 0x001fca0000400000 */
[----:B------:R-:W-:-:S04]  /*04e0*/  FMNMX R0, R0, 1, PT ;  /* 0x3f80000000007809 */ /* 0x000fc80003800000 */
[----:B--2---:R-:W-:-:S13]  /*04f0*/  FSETP.GEU.AND P0, PT, R7, R0, PT ;  /* 0x000000000700720b */ /* 0x004fda0003f0e000 */
[----:B------:R-:W-:Y:S05]  /*0500*/  @P0 EXIT ;  /* 0x000000000000094d */ /* 0x000fea0003800000 */
[----:B------:R-:W0:Y:S02]  /*0510*/  LDC.64 R6, c[0x0][0x380] ;  /* 0x0000e000ff067b82 */ /* 0x000e240000000a00 */
[----:B0-----:R-:W-:-:S05]  /*0520*/  IMAD.WIDE.U32 R6, R2, 0x4, R6 ;  /* 0x0000000402067825 */ /* 0x001fca00078e0006 */
[----:B------:R-:W-:Y:S01]  /*0530*/  STG.E desc[UR4][R6.64], R4 ;  /* 0x0000000406007986 */ /* 0x000fe2000c101904 */
[----:B------:R-:W-:Y:S05]  /*0540*/  EXIT ;  /* 0x000000000000794d */ /* 0x000fea0003800000 */
        .weak           $__internal_0_$__cuda_sm3x_div_rn_noftz_f32_slowpath
        .type           $__internal_0_$__cuda_sm3x_div_rn_noftz_f32_slowpath,@function
        .size           $__internal_0_$__cuda_sm3x_div_rn_noftz_f32_slowpath,(.L_x_51 - $__internal_0_$__cuda_sm3x_div_rn_noftz_f32_slowpath)
$__internal_0_$__cuda_sm3x_div_rn_noftz_f32_slowpath:
[----:B------:R-:W0:Y:S01]  /*0550*/  LDC R3, c[0x0][0x39c] ;  /* 0x0000e700ff037b82 */ /* 0x000e220000000800 */
[--C-:B------:R-:W-:Y:S01]  /*0560*/  SHF.R.U32.HI R5, RZ, 0x17, R0.reuse ;  /* 0x00000017ff057819 */ /* 0x100fe20000011600 */
[----:B------:R-:W1:Y:S01]  /*0570*/  LDCU UR6, c[0x0][0x39c] ;  /* 0x00007380ff0677ac */ /* 0x000e620008000800 */
[----:B------:R-:W-:Y:S02]  /*0580*/  BSSY.RECONVERGENT B1, `(.L_x_10) ;  /* 0x0000064000017945 */ /* 0x000fe40003800200 */
[----:B------:R-:W-:Y:S01]  /*0590*/  LOP3.LUT R12, R5, 0xff, RZ, 0xc0, !PT ;  /* 0x000000ff050c7812 */ /* 0x000fe200078ec0ff */
[----:B------:R-:W-:-:S03]  /*05a0*/  IMAD.MOV.U32 R5, RZ, RZ, R0 ;  /* 0x000000ffff057224 */ /* 0x000fc600078e0000 */
[----:B------:R-:W-:Y:S01]  /*05b0*/  IADD3 R11, PT, PT, R12, -0x1, RZ ;  /* 0xffffffff0c0b7810 */ /* 0x000fe20007ffe0ff */
[----:B-1----:R-:W-:Y:S01]  /*05c0*/  IMAD.U32 R8, RZ, RZ, UR6 ;  /* 0x00000006ff087e24 */ /* 0x002fe2000f8e00ff */
[----:B0-----:R-:W-:-:S04]  /*05d0*/  SHF.R.U32.HI R7, RZ, 0x17, R3 ;  /* 0x00000017ff077819 */ /* 0x001fc80000011603 */
[----:B------:R-:W-:-:S05]  /*05e0*/  LOP3.LUT R7, R7, 0xff, RZ, 0xc0, !PT ;  /* 0x000000ff07077812 */ /* 0x000fca00078ec0ff */
[----:B------:R-:W-:-:S05]  /*05f0*/  VIADD R10, R7, 0xffffffff ;  /* 0xffffffff070a7836 */ /* 0x000fca0000000000 */
[----:B------:R-:W-:-:S04]  /*0600*/  ISETP.GT.U32.AND P0, PT, R10, 0xfd, PT ;  /* 0x000000fd0a00780c */ /* 0x000fc80003f04070 */
[----:B------:R-:W-:-:S13]  /*0610*/  ISETP.GT.U32.OR P0, PT, R11, 0xfd, P0 ;  /* 0x000000fd0b00780c */ /* 0x000fda0000704470 */
[----:B------:R-:W-:Y:S01]  /*0620*/  @!P0 MOV R9, RZ ;  /* 0x000000ff00098202 */ /* 0x000fe20000000f00 */
[----:B------:R-:W-:Y:S06]  /*0630*/  @!P0 BRA `(.L_x_11) ;  /* 0x00000000005c8947 */ /* 0x000fec0003800000 */
[----:B------:R-:W-:Y:S02]  /*0640*/  FSETP.GTU.FTZ.AND P1, PT, |R3|, +INF , PT ;  /* 0x7f8000000300780b */ /* 0x000fe40003f3c200 */
[----:B------:R-:W-:-:S04]  /*0650*/  FSETP.GTU.FTZ.AND P0, PT, |R0|, +INF , PT ;  /* 0x7f8000000000780b */ /* 0x000fc80003f1c200 */
[----:B------:R-:W-:-:S13]  /*0660*/  PLOP3.LUT P0, PT, P0, P1, PT, 0xf8, 0x8f ;  /* 0x00000000008f781c */ /* 0x000fda0000703f70 */
[----:B------:R-:W-:Y:S05]  /*0670*/  @P0 BRA `(.L_x_12) ;  /* 0x00000004004c0947 */ /* 0x000fea0003800000 */
[----:B------:R-:W-:-:S13]  /*0680*/  LOP3.LUT P0, RZ, R8, 0x7fffffff, R5, 0xc8, !PT ;  /* 0x7fffffff08ff7812 */ /* 0x000fda000780c805 */
[----:B------:R-:W-:Y:S05]  /*0690*/  @!P0 BRA `(.L_x_13) ;  /* 0x00000004003c8947 */ /* 0x000fea0003800000 */
[C---:B------:R-:W-:Y:S02]  /*06a0*/  FSETP.NEU.FTZ.AND P2, PT, |R0|.reuse, +INF , PT ;  /* 0x7f8000000000780b */ /* 0x040fe40003f5d200 */
[----:B------:R-:W-:Y:S02]  /*06b0*/  FSETP.NEU.FTZ.AND P1, PT, |R3|, +INF , PT ;  /* 0x7f8000000300780b */ /* 0x000fe40003f3d200 */
[----:B------:R-:W-:-:S11]  /*06c0*/  FSETP.NEU.FTZ.AND P0, PT, |R0|, +INF , PT ;  /* 0x7f8000000000780b */ /* 0x000fd60003f1d200 */
[----:B------:R-:W-:Y:S05]  /*06d0*/  @!P1 BRA !P2, `(.L_x_13) ;  /* 0x00000004002c9947 */ /* 0x000fea0005000000 */
[----:B------:R-:W-:-:S04]  /*06e0*/  LOP3.LUT P2, RZ, R5, 0x7fffffff, RZ, 0xc0, !PT ;  /* 0x7fffffff05ff7812 */ /* 0x000fc8000784c0ff */
[----:B------:R-:W-:-:S13]  /*06f0*/  PLOP3.LUT P1, PT, P1, P2, PT, 0x2f, 0xf2 ;  /* 0x0000000000f2781c */ /* 0x000fda0000f24577 */
[----:B------:R-:W-:Y:S05]  /*0700*/  @P1 BRA `(.L_x_14) ;  /* 0x0000000400181947 */ /* 0x000fea0003800000 */
[----:B------:R-:W-:-:S04]  /*0710*/  LOP3.LUT P1, RZ, R8, 0x7fffffff, RZ, 0xc0, !PT ;  /* 0x7fffffff08ff7812 */ /* 0x000fc8000782c0ff */
[----:B------:R-:W-:-:S13]  /*0720*/  PLOP3.LUT P0, PT, P0, P1, PT, 0x2f, 0xf2 ;  /* 0x0000000000f2781c */ /* 0x000fda0000702577 */
[----:B------:R-:W-:Y:S05]  /*0730*/  @P0 BRA `(.L_x_15) ;  /* 0x0000000400000947 */ /* 0x000fea0003800000 */
[----:B------:R-:W-:Y:S02]  /*0740*/  ISETP.GE.AND P0, PT, R11, RZ, PT ;  /* 0x000000ff0b00720c */ /* 0x000fe40003f06270 */
[----:B------:R-:W-:-:S11]  /*0750*/  ISETP.GE.AND P1, PT, R10, RZ, PT ;  /* 0x000000ff0a00720c */ /* 0x000fd60003f26270 */
[----:B------:R-:W-:Y:S02]  /*0760*/  @P0 IMAD.MOV.U32 R9, RZ, RZ, RZ ;  /* 0x000000ffff090224 */ /* 0x000fe400078e00ff */
[----:B------:R-:W-:Y:S01]  /*0770*/  @!P0 FFMA R5, R0, 1.84467440737095516160e+19, RZ ;  /* 0x5f80000000058823 */ /* 0x000fe200000000ff */
[----:B------:R-:W-:Y:S02]  /*0780*/  @!P0 IMAD.MOV.U32 R9, RZ, RZ, -0x40 ;  /* 0xffffffc0ff098424 */ /* 0x000fe400078e00ff */
[----:B------:R-:W-:-:S03]  /*0790*/  @!P1 FFMA R8, R3, 1.84467440737095516160e+19, RZ ;  /* 0x5f80000003089823 */ /* 0x000fc600000000ff */
[----:B------:R-:W-:-:S07]  /*07a0*/  @!P1 IADD3 R9, PT, PT, R9, 0x40, RZ ;  /* 0x0000004009099810 */ /* 0x000fce0007ffe0ff */
.L_x_11:
[----:B------:R-:W-:Y:S01]  /*07b0*/  LEA R3, R7, 0xc0800000, 0x17 ;  /* 0xc080000007037811 */ /* 0x000fe200078eb8ff */
[----:B------:R-:W-:Y:S04]  /*07c0*/  BSSY.RECONVERGENT B2, `(.L_x_16) ;  /* 0x0000036000027945 */ /* 0x000fe80003800200 */
[----:B------:R-:W-:Y:S02]  /*07d0*/  IMAD.IADD R3, R8, 0x1, -R3 ;  /* 0x0000000108037824 */ /* 0x000fe400078e0a03 */
[----:B------:R-:W-:Y:S02]  /*07e0*/  VIADD R8, R12, 0xffffff81 ;  /* 0xffffff810c087836 */ /* 0x000fe40000000000 */
[----:B------:R-:W0:Y:S01]  /*07f0*/  MUFU.RCP R10, R3 ;  /* 0x00000003000a7308 */ /* 0x000e220000001000 */
[----:B------:R-:W-:Y:S01]  /*0800*/  FADD.FTZ R11, -R3, -RZ ;  /* 0x800000ff030b7221 */ /* 0x000fe20000010100 */
[C---:B------:R-:W-:Y:S01]  /*0810*/  IMAD R0, R8.reuse, -0x800000, R5 ;  /* 0xff80000008007824 */ /* 0x040fe200078e0205 */
[----:B------:R-:W-:-:S04]  /*0820*/  IADD3 R8, PT, PT, R8, 0x7f, -R7 ;  /* 0x0000007f08087810 */ /* 0x000fc80007ffe807 */
[----:B------:R-:W-:Y:S01]  /*0830*/  IADD3 R8, PT, PT, R8, R9, RZ ;  /* 0x0000000908087210 */ /* 0x000fe20007ffe0ff */
[----:B0-----:R-:W-:-:S04]  /*0840*/  FFMA R13, R10, R11, 1 ;  /* 0x3f8000000a0d7423 */ /* 0x001fc8000000000b */
[----:B------:R-:W-:-:S04]  /*0850*/  FFMA R12, R10, R13, R10 ;  /* 0x0000000d0a0c7223 */ /* 0x000fc8000000000a */
[----:B------:R-:W-:-:S04]  /*0860*/  FFMA R5, R0, R12, RZ ;  /* 0x0000000c00057223 */ /* 0x000fc800000000ff */
[----:B------:R-:W-:-:S04]  /*0870*/  FFMA R10, R11, R5, R0 ;  /* 0x000000050b0a7223 */ /* 0x000fc80000000000 */
[----:B------:R-:W-:-:S04]  /*0880*/  FFMA R13, R12, R10, R5 ;  /* 0x0000000a0c0d7223 */ /* 0x000fc80000000005 */
[----:B------:R-:W-:-:S04]  /*0890*/  FFMA R10, R11, R13, R0 ;  /* 0x0000000d0b0a7223 */ /* 0x000fc80000000000 */
[----:B------:R-:W-:-:S05]  /*08a0*/  FFMA R0, R12, R10, R13 ;  /* 0x0000000a0c007223 */ /* 0x000fca000000000d */
[----:B------:R-:W-:-:S04]  /*08b0*/  SHF.R.U32.HI R3, RZ, 0x17, R0 ;  /* 0x00000017ff037819 */ /* 0x000fc80000011600 */
[----:B------:R-:W-:-:S05]  /*08c0*/  LOP3.LUT R3, R3, 0xff, RZ, 0xc0, !PT ;  /* 0x000000ff03037812 */ /* 0x000fca00078ec0ff */
[----:B------:R-:W-:-:S04]  /*08d0*/  IMAD.IADD R7, R3, 0x1, R8 ;  /* 0x0000000103077824 */ /* 0x000fc800078e0208 */
[----:B------:R-:W-:-:S05]  /*08e0*/  VIADD R3, R7, 0xffffffff ;  /* 0xffffffff07037836 */ /* 0x000fca0000000000 */
[----:B------:R-:W-:-:S13]  /*08f0*/  ISETP.GE.U32.AND P0, PT, R3, 0xfe, PT ;  /* 0x000000fe0300780c */ /* 0x000fda0003f06070 */
[----:B------:R-:W-:Y:S05]  /*0900*/  @!P0 BRA `(.L_x_17) ;  /* 0x0000000000808947 */ /* 0x000fea0003800000 */
[----:B------:R-:W-:-:S13]  /*0910*/  ISETP.GT.AND P0, PT, R7, 0xfe, PT ;  /* 0x000000fe0700780c */ /* 0x000fda0003f04270 */
[----:B------:R-:W-:Y:S05]  /*0920*/  @P0 BRA `(.L_x_18) ;  /* 0x00000000006c0947 */ /* 0x000fea0003800000 */
[----:B------:R-:W-:-:S13]  /*0930*/  ISETP.GE.AND P0, PT, R7, 0x1, PT ;  /* 0x000000010700780c */ /* 0x000fda0003f06270 */
[----:B------:R-:W-:Y:S05]  /*0940*/  @P0 BRA `(.L_x_19) ;  /* 0x0000000000740947 */ /* 0x000fea0003800000 */
[----:B------:R-:W-:Y:S02]  /*0950*/  ISETP.GE.AND P0, PT, R7, -0x18, PT ;  /* 0xffffffe80700780c */ /* 0x000fe40003f06270 */
[----:B------:R-:W-:-:S11]  /*0960*/  LOP3.LUT R0, R0, 0x80000000, RZ, 0xc0, !PT ;  /* 0x8000000000007812 */ /* 0x000fd600078ec0ff */
[----:B------:R-:W-:Y:S05]  /*0970*/  @!P0 BRA `(.L_x_19) ;  /* 0x0000000000688947 */ /* 0x000fea0003800000 */
[CCC-:B------:R-:W-:Y:S01]  /*0980*/  FFMA.RZ R3, R12.reuse, R10.reuse, R13.reuse ;  /* 0x0000000a0c037223 */ /* 0x1c0fe2000000c00d */
[CCC-:B------:R-:W-:Y:S01]  /*0990*/  FFMA.RM R8, R12.reuse, R10.reuse, R13.reuse ;  /* 0x0000000a0c087223 */ /* 0x1c0fe2000000400d */
[C---:B------:R-:W-:Y:S02]  /*09a0*/  ISETP.NE.AND P2, PT, R7.reuse, RZ, PT ;  /* 0x000000ff0700720c */ /* 0x040fe40003f45270 */
[----:B------:R-:W-:Y:S02]  /*09b0*/  ISETP.NE.AND P1, PT, R7, RZ, PT ;  /* 0x000000ff0700720c */ /* 0x000fe40003f25270 */
[----:B------:R-:W-:Y:S01]  /*09c0*/  LOP3.LUT R5, R3, 0x7fffff, RZ, 0xc0, !PT ;  /* 0x007fffff03057812 */ /* 0x000fe200078ec0ff */
[----:B------:R-:W-:Y:S01]  /*09d0*/  FFMA.RP R3, R12, R10, R13 ;  /* 0x0000000a0c037223 */ /* 0x000fe2000000800d */
[----:B------:R-:W-:Y:S01]  /*09e0*/  IADD3 R10, PT, PT, R7, 0x20, RZ ;  /* 0x00000020070a7810 */ /* 0x000fe20007ffe0ff */
[----:B------:R-:W-:Y:S01]  /*09f0*/  IMAD.MOV R7, RZ, RZ, -R7 ;  /* 0x000000ffff077224 */ /* 0x000fe200078e0a07 */
[----:B------:R-:W-:-:S02]  /*0a00*/  LOP3.LUT R5, R5, 0x800000, RZ, 0xfc, !PT ;  /* 0x0080000005057812 */ /* 0x000fc400078efcff */
[----:B------:R-:W-:Y:S02]  /*0a10*/  FSETP.NEU.FTZ.AND P0, PT, R3, R8, PT ;  /* 0x000000080300720b */ /* 0x000fe40003f1d000 */
[----:B------:R-:W-:Y:S02]  /*0a20*/  SHF.L.U32 R10, R5, R10, RZ ;  /* 0x0000000a050a7219 */ /* 0x000fe400000006ff */
[----:B------:R-:W-:Y:S02]  /*0a30*/  SEL R8, R7, RZ, P2 ;  /* 0x000000ff07087207 */ /* 0x000fe40001000000 */
[----:B------:R-:W-:Y:S02]  /*0a40*/  ISETP.NE.AND P1, PT, R10, RZ, P1 ;  /* 0x000000ff0a00720c */ /* 0x000fe40000f25270 */
[----:B------:R-:W-:Y:S02]  /*0a50*/  SHF.R.U32.HI R8, RZ, R8, R5 ;  /* 0x00000008ff087219 */ /* 0x000fe40000011605 */
[----:B------:R-:W-:-:S02]  /*0a60*/  PLOP3.LUT P0, PT, P0, P1, PT, 0xf8, 0x8f ;  /* 0x00000000008f781c */ /* 0x000fc40000703f70 */
[----:B------:R-:W-:Y:S02]  /*0a70*/  SHF.R.U32.HI R10, RZ, 0x1, R8 ;  /* 0x00000001ff0a7819 */ /* 0x000fe40000011608 */
[----:B------:R-:W-:-:S04]  /*0a80*/  SEL R3, RZ, 0x1, !P0 ;  /* 0x00000001ff037807 */ /* 0x000fc80004000000 */
[----:B------:R-:W-:-:S04]  /*0a90*/  LOP3.LUT R3, R3, 0x1, R10, 0xf8, !PT ;  /* 0x0000000103037812 */ /* 0x000fc800078ef80a */
[----:B------:R-:W-:-:S05]  /*0aa0*/  LOP3.LUT R3, R3, R8, RZ, 0xc0, !PT ;  /* 0x0000000803037212 */ /* 0x000fca00078ec0ff */
[----:B------:R-:W-:-:S05]  /*0ab0*/  IMAD.IADD R3, R10, 0x1, R3 ;  /* 0x000000010a037824 */ /* 0x000fca00078e0203 */
[----:B------:R-:W-:Y:S01]  /*0ac0*/  LOP3.LUT R0, R3, R0, RZ, 0xfc, !PT ;  /* 0x0000000003007212 */ /* 0x000fe200078efcff */
[----:B------:R-:W-:Y:S06]  /*0ad0*/  BRA `(.L_x_19) ;  /* 0x0000000000107947 */ /* 0x000fec0003800000 */
.L_x_18:
[----:B------:R-:W-:-:S04]  /*0ae0*/  LOP3.LUT R0, R0, 0x80000000, RZ, 0xc0, !PT ;  /* 0x8000000000007812 */ /* 0x000fc800078ec0ff */
[----:B------:R-:W-:Y:S01]  /*0af0*/  LOP3.LUT R0, R0, 0x7f800000, RZ, 0xfc, !PT ;  /* 0x7f80000000007812 */ /* 0x000fe200078efcff */
[----:B------:R-:W-:Y:S06]  /*0b00*/  BRA `(.L_x_19) ;  /* 0x0000000000047947 */ /* 0x000fec0003800000 */
.L_x_17:
[----:B------:R-:W-:-:S07]  /*0b10*/  LEA R0, R8, R0, 0x17 ;  /* 0x0000000008007211 */ /* 0x000fce00078eb8ff */
.L_x_19:
[----:B------:R-:W-:Y:S05]  /*0b20*/  BSYNC.RECONVERGENT B2 ;  /* 0x0000000000027941 */ /* 0x000fea0003800200 */
.L_x_16:
[----:B------:R-:W-:Y:S05]  /*0b30*/  BRA `(.L_x_20) ;  /* 0x0000000000207947 */ /* 0x000fea0003800000 */
.L_x_15:
[----:B------:R-:W-:-:S04]  /*0b40*/  LOP3.LUT R0, R8, 0x80000000, R5, 0x48, !PT ;  /* 0x8000000008007812 */ /* 0x000fc800078e4805 */
[----:B------:R-:W-:Y:S01]  /*0b50*/  LOP3.LUT R0, R0, 0x7f800000, RZ, 0xfc, !PT ;  /* 0x7f80000000007812 */ /* 0x000fe200078efcff */
[----:B------:R-:W-:Y:S06]  /*0b60*/  BRA `(.L_x_20) ;  /* 0x0000000000147947 */ /* 0x000fec0003800000 */
.L_x_14:
[----:B------:R-:W-:Y:S01]  /*0b70*/  LOP3.LUT R0, R8, 0x80000000, R5, 0x48, !PT ;  /* 0x8000000008007812 */ /* 0x000fe200078e4805 */
[----:B------:R-:W-:Y:S06]  /*0b80*/  BRA `(.L_x_20) ;  /* 0x00000000000c7947 */ /* 0x000fec0003800000 */
.L_x_13:
[----:B------:R-:W0:Y:S01]  /*0b90*/  MUFU.RSQ R0, -QNAN ;  /* 0xffc0000000007908 */ /* 0x000e220000001400 */
[----:B------:R-:W-:Y:S05]  /*0ba0*/  BRA `(.L_x_20) ;  /* 0x0000000000047947 */ /* 0x000fea0003800000 */
.L_x_12:
[----:B------:R-:W-:-:S07]  /*0bb0*/  FADD.FTZ R0, R0, R3 ;  /* 0x0000000300007221 */ /* 0x000fce0000010000 */
.L_x_20:
[----:B------:R-:W-:Y:S05]  /*0bc0*/  BSYNC.RECONVERGENT B1 ;  /* 0x0000000000017941 */ /* 0x000fea0003800200 */
.L_x_10:
[----:B------:R-:W-:-:S04]  /*0bd0*/  IMAD.MOV.U32 R7, RZ, RZ, 0x0 ;  /* 0x00000000ff077424 */ /* 0x000fc800078e00ff */
[----:B0-----:R-:W-:Y:S05]  /*0be0*/  RET.REL.NODEC R6 `(_Z28update_spin_double_bufferingPiS_Pfifi) ;  /* 0xfffffff406047950 */ /* 0x001fea0003c3ffff */
.L_x_21:
        /* <DEDUP_REMOVED lines=9> */
.L_x_51:


//--------------------- .text._Z22update_spin_checkboardPiPfifib --------------------------
	.section	.text._Z22update_spin_checkboardPiPfifib,"ax",@progbits
	.align	128
        .global         _Z22update_spin_checkboardPiPfifib
        .type           _Z22update_spin_checkboardPiPfifib,@function
        .size           _Z22update_spin_checkboardPiPfifib,(.L_x_52 - _Z22update_spin_checkboardPiPfifib)
        .other          _Z22update_spin_checkboardPiPfifib,@"STO_CUDA_ENTRY STV_DEFAULT"
_Z22update_spin_checkboardPiPfifib:
.text._Z22update_spin_checkboardPiPfifib:
[----:B------:R-:W-:Y:S01]  /*0000*/  LDC R1, c[0x0][0x37c] ;  /* 0x0000df00ff017b82 */ /* 0x000fe20000000800 */
[----:B------:R-:W0:Y:S07]  /*0010*/  S2R R9, SR_TID.X ;  /* 0x0000000000097919 */ /* 0x000e2e0000002100 */
[----:B------:R-:W1:Y:S01]  /*0020*/  S2UR UR5, SR_CTAID.X ;  /* 0x00000000000579c3 */ /* 0x000e620000002500 */
[----:B------:R-:W1:Y:S07]  /*0030*/  LDCU UR4, c[0x0][0x360] ;  /* 0x00006c00ff0477ac */ /* 0x000e6e0008000800 */
[----:B------:R-:W2:Y:S01]  /*0040*/  LDC R11, c[0x0][0x398] ;  /* 0x0000e600ff0b7b82 */ /* 0x000ea20000000800 */
[----:B-1----:R-:W-:-:S06]  /*0050*/  UIMAD UR4, UR4, UR5, URZ ;  /* 0x00000005040472a4 */ /* 0x002fcc000f8e02ff */
[----:B0-----:R-:W-:-:S05]  /*0060*/  VIADD R3, R9, UR4 ;  /* 0x0000000409037c36 */ /* 0x001fca0008000000 */
[----:B--2---:R-:W-:-:S13]  /*0070*/  ISETP.GE.U32.AND P0, PT, R3, R11, PT ;  /* 0x0000000b0300720c */ /* 0x004fda0003f06070 */
[----:B------:R-:W-:Y:S05]  /*0080*/  @P0 EXIT ;  /* 0x000000000000094d */ /* 0x000fea0003800000 */
[----:B------:R-:W0:Y:S01]  /*0090*/  S2R R12, SR_TID.Y ;  /* 0x00000000000c7919 */ /* 0x000e220000002200 */
[----:B------:R-:W1:Y:S01]  /*00a0*/  S2UR UR6, SR_CTAID.Y ;  /* 0x00000000000679c3 */ /* 0x000e620000002600 */
[----:B------:R-:W1:Y:S02]  /*00b0*/  LDCU UR5, c[0x0][0x364] ;  /* 0x00006c80ff0577ac */ /* 0x000e640008000800 */
[----:B-1----:R-:W-:-:S06]  /*00c0*/  UIMAD UR5, UR5, UR6, URZ ;  /* 0x00000006050572a4 */ /* 0x002fcc000f8e02ff */
[----:B0-----:R-:W-:-:S05]  /*00d0*/  VIADD R8, R12, UR5 ;  /* 0x000000050c087c36 */ /* 0x001fca0008000000 */
[----:B------:R-:W-:-:S13]  /*00e0*/  ISETP.GE.U32.AND P0, PT, R8, R11, PT ;  /* 0x0000000b0800720c */ /* 0x000fda0003f06070 */
[----:B------:R-:W-:Y:S05]  /*00f0*/  @P0 EXIT ;  /* 0x000000000000094d */ /* 0x000fea0003800000 */
[----:B------:R-:W0:Y:S01]  /*0100*/  LDC.64 R6, c[0x0][0x380] ;  /* 0x0000e000ff067b82 */ /* 0x000e220000000a00 */
[----:B------:R-:W1:Y:S01]  /*0110*/  LDCU.64 UR8, c[0x0][0x358] ;  /* 0x00006b00ff0877ac */ /* 0x000e620008000a00 */
[----:B------:R-:W-:Y:S01]  /*0120*/  IMAD R2, R8, R11, R3 ;  /* 0x0000000b08027224 */ /* 0x000fe200078e0203 */
[----:B------:R-:W2:Y:S03]  /*0130*/  LDCU.U8 UR6, c[0x0][0x39c] ;  /* 0x00007380ff0677ac */ /* 0x000ea60008000000 */
[----:B0-----:R-:W-:-:S05]  /*0140*/  IMAD.WIDE R4, R2, 0x4, R6 ;  /* 0x0000000402047825 */ /* 0x001fca00078e0206 */
[----:B-1----:R0:W5:Y:S01]  /*0150*/  LDG.E R0, desc[UR8][R4.64] ;  /* 0x0000000804007981 */ /* 0x002162000c1e1900 */
[----:B--2---:R-:W-:Y:S01]  /*0160*/  UPRMT UR6, UR6, 0x8880, URZ ;  /* 0x0000888006067896 */ /* 0x004fe200080000ff */
[----:B------:R-:W-:Y:S03]  /*0170*/  BSSY.RECONVERGENT B0, `(.L_x_22) ;  /* 0x0000014000007945 */ /* 0x000fe60003800200 */
[----:B------:R-:W-:-:S09]  /*0180*/  UISETP.NE.AND UP0, UPT, UR6, URZ, UPT ;  /* 0x000000ff0600728c */ /* 0x000fd2000bf05270 */
[----:B0-----:R-:W-:Y:S05]  /*0190*/  BRA.U !UP0, `(.L_x_23) ;  /* 0x00000001081c7547 */ /* 0x001fea000b800000 */
[----:B------:R-:W-:-:S04]  /*01a0*/  LOP3.LUT R10, R3, 0x1, RZ, 0xc0, !PT ;  /* 0x00000001030a7812 */ /* 0x000fc800078ec0ff */
[----:B------:R-:W-:-:S13]  /*01b0*/  ISETP.NE.U32.AND P0, PT, R10, 0x1, PT ;  /* 0x000000010a00780c */ /* 0x000fda0003f05070 */
[----:B------:R-:W-:Y:S05]  /*01c0*/  @!P0 BRA `(.L_x_24) ;  /* 0x00000000002c8947 */ /* 0x000fea0003800000 */
[----:B------:R-:W-:-:S04]  /*01d0*/  LOP3.LUT R10, R8, 0x1, RZ, 0xc0, !PT ;  /* 0x00000001080a7812 */ /* 0x000fc800078ec0ff */
[----:B------:R-:W-:-:S13]  /*01e0*/  ISETP.NE.U32.AND P0, PT, R10, 0x1, PT ;  /* 0x000000010a00780c */ /* 0x000fda0003f05070 */
[----:B------:R-:W-:Y:S05]  /*01f0*/  @P0 BRA `(.L_x_25) ;  /* 0x00000000002c0947 */ /* 0x000fea0003800000 */
[----:B------:R-:W-:Y:S05]  /*0200*/  EXIT ;  /* 0x000000000000794d */ /* 0x000fea0003800000 */
.L_x_23:
[----:B------:R-:W-:-:S04]  /*0210*/  LOP3.LUT R10, R3, 0x1, RZ, 0xc0, !PT ;  /* 0x00000001030a7812 */ /* 0x000fc800078ec0ff */
[----:B------:R-:W-:-:S13]  /*0220*/  ISETP.NE.U32.AND P0, PT, R10, 0x1, PT ;  /* 0x000000010a00780c */ /* 0x000fda0003f05070 */
[----:B------:R-:W-:Y:S05]  /*0230*/  @P0 BRA `(.L_x_24) ;  /* 0x0000000000100947 */ /* 0x000fea0003800000 */
[----:B------:R-:W-:-:S04]  /*0240*/  LOP3.LUT R10, R8, 0x1, RZ, 0xc0, !PT ;  /* 0x00000001080a7812 */ /* 0x000fc800078ec0ff */
[----:B------:R-:W-:-:S13]  /*0250*/  ISETP.NE.U32.AND P0, PT, R10, 0x1, PT ;  /* 0x000000010a00780c */ /* 0x000fda0003f05070 */
[----:B------:R-:W-:Y:S05]  /*0260*/  @P0 BRA `(.L_x_25) ;  /* 0x0000000000100947 */ /* 0x000fea0003800000 */
[----:B------:R-:W-:Y:S05]  /*0270*/  EXIT ;  /* 0x000000000000794d */ /* 0x000fea0003800000 */
.L_x_24:
[----:B------:R-:W-:-:S04]  /*0280*/  LOP3.LUT R10, R8, 0x1, RZ, 0xc0, !PT ;  /* 0x00000001080a7812 */ /* 0x000fc800078ec0ff */
[----:B------:R-:W-:-:S13]  /*0290*/  ISETP.NE.U32.AND P0, PT, R10, 0x1, PT ;  /* 0x000000010a00780c */ /* 0x000fda0003f05070 */
[----:B------:R-:W-:Y:S05]  /*02a0*/  @P0 EXIT ;  /* 0x000000000000094d */ /* 0x000fea0003800000 */
.L_x_25:
[----:B------:R-:W-:Y:S05]  /*02b0*/  BSYNC.RECONVERGENT B0 ;  /* 0x0000000000007941 */ /* 0x000fea0003800200 */
.L_x_22:
[----:B------:R-:W-:Y:S01]  /*02c0*/  IMAD.MOV R10, RZ, RZ, -R9 ;  /* 0x000000ffff0a7224 */ /* 0x000fe200078e0a09 */
[----:B------:R-:W-:Y:S01]  /*02d0*/  LOP3.LUT P2, RZ, R12, UR5, RZ, 0xfc, !PT ;  /* 0x000000050cff7c12 */ /* 0x000fe2000f84fcff */
[----:B------:R-:W-:Y:S01]  /*02e0*/  VIADD R9, R11, 0xffffffff ;  /* 0xffffffff0b097836 */ /* 0x000fe20000000000 */
[----:B------:R-:W0:Y:S02]  /*02f0*/  LDCU UR6, c[0x0][0x390] ;  /* 0x00007200ff0677ac */ /* 0x000e240008000800 */
[----:B------:R-:W-:Y:S02]  /*0300*/  ISETP.NE.AND P0, PT, R10, UR4, PT ;  /* 0x000000040a007c0c */ /* 0x000fe4000bf05270 */
[-C--:B------:R-:W-:Y:S02]  /*0310*/  ISETP.NE.AND P1, PT, R3, R9.reuse, PT ;  /* 0x000000090300720c */ /* 0x080fe40003f25270 */
[----:B------:R-:W-:-:S05]  /*0320*/  ISETP.NE.AND P3, PT, R8, R9, PT ;  /* 0x000000090800720c */ /* 0x000fca0003f65270 */
[----:B------:R-:W-:-:S04]  /*0330*/  @P2 IMAD.IADD R9, R2, 0x1, -R11 ;  /* 0x0000000102092824 */ /* 0x000fc800078e0a0b */
[----:B------:R-:W2:Y:S01]  /*0340*/  @P0 LDG.E R12, desc[UR8][R4.64+-0x4] ;  /* 0xfffffc08040c0981 */ /* 0x000ea2000c1e1900 */
[----:B------:R-:W-:-:S03]  /*0350*/  @P2 IMAD.WIDE R8, R9, 0x4, R6 ;  /* 0x0000000409082825 */ /* 0x000fc600078e0206 */
[----:B------:R-:W3:Y:S01]  /*0360*/  @P1 LDG.E R13, desc[UR8][R4.64+0x4] ;  /* 0x00000408040d1981 */ /* 0x000ee2000c1e1900 */
[----:B------:R-:W-:-:S03]  /*0370*/  @P3 IMAD.WIDE R10, R11, 0x4, R4 ;  /* 0x000000040b0a3825 */ /* 0x000fc600078e0204 */
[----:B------:R-:W4:Y:S04]  /*0380*/  @P2 LDG.E R8, desc[UR8][R8.64] ;  /* 0x0000000808082981 */ /* 0x000f28000c1e1900 */
[----:B------:R-:W4:Y:S01]  /*0390*/  @P3 LDG.E R10, desc[UR8][R10.64] ;  /* 0x000000080a0a3981 */ /* 0x000f22000c1e1900 */
[----:B-----5:R-:W-:Y:S02]  /*03a0*/  IMAD.MOV R7, RZ, RZ, -R0 ;  /* 0x000000ffff077224 */ /* 0x020fe400078e0a00 */
[----:B------:R-:W-:Y:S02]  /*03b0*/  IMAD.MOV.U32 R6, RZ, RZ, RZ ;  /* 0x000000ffff067224 */ /* 0x000fe400078e00ff */
[----:B------:R-:W-:Y:S02]  /*03c0*/  IMAD.MOV.U32 R3, RZ, RZ, RZ ;  /* 0x000000ffff037224 */ /* 0x000fe400078e00ff */
[----:B--2---:R-:W-:-:S02]  /*03d0*/  @P0 IMAD R6, R12, R7, RZ ;  /* 0x000000070c060224 */ /* 0x004fc400078e02ff */
[C---:B------:R-:W-:Y:S02]  /*03e0*/  @P0 IMAD R3, R0.reuse, R12, RZ ;  /* 0x0000000c00030224 */ /* 0x040fe400078e02ff */
[----:B---3--:R-:W-:Y:S02]  /*03f0*/  @P1 IMAD R6, R13, R7, R6 ;  /* 0x000000070d061224 */ /* 0x008fe400078e0206 */
[----:B------:R-:W-:Y:S02]  /*0400*/  @P1 IMAD R3, R0, R13, R3 ;  /* 0x0000000d00031224 */ /* 0x000fe400078e0203 */
[-C--:B----4-:R-:W-:Y:S02]  /*0410*/  @P2 IMAD R6, R8, R7.reuse, R6 ;  /* 0x0000000708062224 */ /* 0x090fe400078e0206 */
[----:B------:R-:W-:Y:S02]  /*0420*/  @P2 IMAD R3, R0, R8, R3 ;  /* 0x0000000800032224 */ /* 0x000fe400078e0203 */
[----:B------:R-:W-:-:S02]  /*0430*/  @P3 IMAD R6, R10, R7, R6 ;  /* 0x000000070a063224 */ /* 0x000fc400078e0206 */
[----:B------:R-:W-:-:S04]  /*0440*/  @P3 IMAD R3, R0, R10, R3 ;  /* 0x0000000a00033224 */ /* 0x000fc800078e0203 */
[----:B------:R-:W-:-:S04]  /*0450*/  IMAD.IADD R3, R3, 0x1, -R6 ;  /* 0x0000000103037824 */ /* 0x000fc800078e0a06 */
[----:B0-----:R-:W-:-:S05]  /*0460*/  IMAD R0, R3, UR6, RZ ;  /* 0x0000000603007c24 */ /* 0x001fca000f8e02ff */
[----:B------:R-:W-:-:S13]  /*0470*/  ISETP.GT.AND P0, PT, R0, RZ, PT ;  /* 0x000000ff0000720c */ /* 0x000fda0003f04270 */
[----:B------:R0:W-:Y:S01]  /*0480*/  @!P0 STG.E desc[UR8][R4.64], R7 ;  /* 0x0000000704008986 */ /* 0x0001e2000c101908 */
[----:B------:R-:W-:Y:S05]  /*0490*/  @!P0 EXIT ;  /* 0x000000000000894d */ /* 0x000fea0003800000 */
[----:B------:R-:W1:Y:S01]  /*04a0*/  LDC R9, c[0x0][0x394] ;  /* 0x0000e500ff097b82 */ /* 0x000e620000000800 */
[----:B------:R-:W-:Y:S01]  /*04b0*/  IMAD.MOV R0, RZ, RZ, -R0 ;  /* 0x000000ffff007224 */ /* 0x000fe200078e0a00 */
[----:B------:R-:W-:Y:S04]  /*04c0*/  BSSY.RECONVERGENT B0, `(.L_x_26) ;  /* 0x000000d000007945 */ /* 0x000fe80003800200 */
[----:B------:R-:W-:Y:S01]  /*04d0*/  I2FP.F32.S32 R0, R0 ;  /* 0x0000000000007245 */ /* 0x000fe20000201400 */
[----:B-1----:R-:W1:Y:S08]  /*04e0*/  MUFU.RCP R3, R9 ;  /* 0x0000000900037308 */ /* 0x002e700000001000 */
[----:B------:R-:W2:Y:S01]  /*04f0*/  FCHK P0, R0, R9 ;  /* 0x0000000900007302 */ /* 0x000ea20000000000 */
[----:B-1----:R-:W-:-:S04]  /*0500*/  FFMA R6, R3, -R9, 1 ;  /* 0x3f80000003067423 */ /* 0x002fc80000000809 */
[----:B------:R-:W-:-:S04]  /*0510*/  FFMA R3, R3, R6, R3 ;  /* 0x0000000603037223 */ /* 0x000fc80000000003 */
[----:B------:R-:W-:-:S04]  /*0520*/  FFMA R6, R0, R3, RZ ;  /* 0x0000000300067223 */ /* 0x000fc800000000ff */
[----:B------:R-:W-:-:S04]  /*0530*/  FFMA R8, R6, -R9, R0 ;  /* 0x8000000906087223 */ /* 0x000fc80000000000 */
[----:B------:R-:W-:Y:S01]  /*0540*/  FFMA R6, R3, R8, R6 ;  /* 0x0000000803067223 */ /* 0x000fe20000000006 */
[----:B--2---:R-:W-:Y:S06]  /*0550*/  @!P0 BRA `(.L_x_27) ;  /* 0x00000000000c8947 */ /* 0x004fec0003800000 */
[----:B------:R-:W-:-:S07]  /*0560*/  MOV R6, 0x580 ;  /* 0x0000058000067802 */ /* 0x000fce0000000f00 */
[----:B0-----:R-:W-:Y:S05]  /*0570*/  CALL.REL.NOINC `($__internal_1_$__cuda_sm3x_div_rn_noftz_f32_slowpath) ;  /* 0x0000000000507944 */ /* 0x001fea0003c00000 */
[----:B------:R-:W-:-:S07]  /*0580*/  IMAD.MOV.U32 R6, RZ, RZ, R0 ;  /* 0x000000ffff067224 */ /* 0x000fce00078e0000 */
.L_x_27:
[----:B------:R-:W-:Y:S05]  /*0590*/  BSYNC.RECONVERGENT B0 ;  /* 0x0000000000007941 */ /* 0x000fea0003800200 */
.L_x_26:
[----:B------:R-:W1:Y:S02]  /*05a0*/  LDC.64 R8, c[0x0][0x388] ;  /* 0x0000e200ff087b82 */ /* 0x000e640000000a00 */
[----:B-1----:R-:W-:-:S06]  /*05b0*/  IMAD.WIDE R2, R2, 0x4, R8 ;  /* 0x0000000402027825 */ /* 0x002fcc00078e0208 */
[----:B------:R-:W2:Y:S01]  /*05c0*/  LDG.E R3, desc[UR8][R2.64] ;  /* 0x0000000802037981 */ /* 0x000ea2000c1e1900 */
[----:B------:R-:W-:Y:S02]  /*05d0*/  HFMA2 R9, -RZ, RZ, 0.96630859375, -0.0022525787353515625 ;  /* 0x3bbb989dff097431 */ /* 0x000fe400000001ff */
[----:B------:R-:W-:-:S03]  /*05e0*/  IMAD.MOV.U32 R11, RZ, RZ, 0x437c0000 ;  /* 0x437c0000ff0b7424 */ /* 0x000fc600078e00ff */
[----:B------:R-:W-:-:S04]  /*05f0*/  FFMA.SAT R0, R6, R9, 0.5 ;  /* 0x3f00000006007423 */ /* 0x000fc80000002009 */
[----:B------:R-:W-:-:S04]  /*0600*/  FFMA.RM R0, R0, R11, 12582913 ;  /* 0x4b40000100007423 */ /* 0x000fc8000000400b */
[C---:B------:R-:W-:Y:S01]  /*0610*/  FADD R9, R0.reuse, -12583039 ;  /* 0xcb40007f00097421 */ /* 0x040fe20000000000 */
[----:B------:R-:W-:-:S03]  /*0620*/  IMAD.SHL.U32 R0, R0, 0x800000, RZ ;  /* 0x0080000000007824 */ /* 0x000fc600078e00ff */
[----:B------:R-:W-:-:S04]  /*0630*/  FFMA R9, R6, 1.4426950216293334961, -R9 ;  /* 0x3fb8aa3b06097823 */ /* 0x000fc80000000809 */
[----:B------:R-:W-:-:S06]  /*0640*/  FFMA R9, R6, 1.925963033500011079e-08, R9 ;  /* 0x32a5706006097823 */ /* 0x000fcc0000000009 */
[----:B------:R-:W1:Y:S02]  /*0650*/  MUFU.EX2 R9, R9 ;  /* 0x0000000900097308 */ /* 0x000e640000000800 */
[----:B-1----:R-:W-:-:S05]  /*0660*/  FMUL R0, R0, R9 ;  /* 0x0000000900007220 */ /* 0x002fca0000400000 */
[----:B------:R-:W-:-:S04]  /*0670*/  FMNMX R0, R0, 1, PT ;  /* 0x3f80000000007809 */ /* 0x000fc80003800000 */
[----:B--2---:R-:W-:-:S13]  /*0680*/  FSETP.GEU.AND P0, PT, R3, R0, PT ;  /* 0x000000000300720b */ /* 0x004fda0003f0e000 */
[----:B------:R-:W-:Y:S05]  /*0690*/  @P0 EXIT ;  /* 0x000000000000094d */ /* 0x000fea0003800000 */
[----:B------:R-:W-:Y:S01]  /*06a0*/  STG.E desc[UR8][R4.64], R7 ;  /* 0x0000000704007986 */ /* 0x000fe2000c101908 */
[----:B------:R-:W-:Y:S05]  /*06b0*/  EXIT ;  /* 0x000000000000794d */ /* 0x000fea0003800000 */
        .weak           $__internal_1_$__cuda_sm3x_div_rn_noftz_f32_slowpath
        .type           $__internal_1_$__cuda_sm3x_div_rn_noftz_f32_slowpath,@function
        .size           $__internal_1_$__cuda_sm3x_div_rn_noftz_f32_slowpath,(.L_x_52 - $__internal_1_$__cuda_sm3x_div_rn_noftz_f32_slowpath)
$__internal_1_$__cuda_sm3x_div_rn_noftz_f32_slowpath:
[----:B------:R-:W0:Y:S01]  /*06c0*/  LDC R3, c[0x0][0x394] ;  /* 0x0000e500ff037b82 */ /* 0x000e220000000800 */
[--C-:B------:R-:W-:Y:S01]  /*06d0*/  SHF.R.U32.HI R8, RZ, 0x17, R0.reuse ;  /* 0x00000017ff087819 */ /* 0x100fe20000011600 */
[----:B------:R-:W1:Y:S01]  /*06e0*/  LDCU UR6, c[0x0][0x394] ;  /* 0x00007280ff0677ac */ /* 0x000e620008000800 */
[----:B------:R-:W-:Y:S01]  /*06f0*/  BSSY.RECONVERGENT B1, `(.L_x_28) ;  /* 0x0000064000017945 */ /* 0x000fe20003800200 */
[----:B------:R-:W-:Y:S01]  /*0700*/  IMAD.MOV.U32 R10, RZ, RZ, R0 ;  /* 0x000000ffff0a7224 */ /* 0x000fe200078e0000 */
[----:B------:R-:W-:-:S05]  /*0710*/  LOP3.LUT R14, R8, 0xff, RZ, 0xc0, !PT ;  /* 0x000000ff080e7812 */ /* 0x000fca00078ec0ff */
[----:B------:R-:W-:Y:S02]  /*0720*/  VIADD R13, R14, 0xffffffff ;  /* 0xffffffff0e0d7836 */ /* 0x000fe40000000000 */
[----:B-1----:R-:W-:Y:S01]  /*0730*/  IMAD.U32 R11, RZ, RZ, UR6 ;  /* 0x00000006ff0b7e24 */ /* 0x002fe2000f8e00ff */
[----:B0-----:R-:W-:-:S04]  /*0740*/  SHF.R.U32.HI R9, RZ, 0x17, R3 ;  /* 0x00000017ff097819 */ /* 0x001fc80000011603 */
[----:B------:R-:W-:-:S05]  /*0750*/  LOP3.LUT R9, R9, 0xff, RZ, 0xc0, !PT ;  /* 0x000000ff09097812 */ /* 0x000fca00078ec0ff */
[----:B------:R-:W-:-:S05]  /*0760*/  VIADD R12, R9, 0xffffffff ;  /* 0xffffffff090c7836 */ /* 0x000fca0000000000 */
[----:B------:R-:W-:-:S04]  /*0770*/  ISETP.GT.U32.AND P0, PT, R12, 0xfd, PT ;  /* 0x000000fd0c00780c */ /* 0x000fc80003f04070 */
[----:B------:R-:W-:-:S13]  /*0780*/  ISETP.GT.U32.OR P0, PT, R13, 0xfd, P0 ;  /* 0x000000fd0d00780c */ /* 0x000fda0000704470 */
[----:B------:R-:W-:Y:S01]  /*0790*/  @!P0 IMAD.MOV.U32 R8, RZ, RZ, RZ ;  /* 0x000000ffff088224 */ /* 0x000fe200078e00ff */
        /* <DEDUP_REMOVED lines=19> */
[----:B------:R-:W-:Y:S01]  /*08d0*/  @P0 MOV R8, RZ ;  /* 0x000000ff00080202 */ /* 0x000fe20000000f00 */
[----:B------:R-:W-:Y:S02]  /*08e0*/  @!P0 IMAD.MOV.U32 R8, RZ, RZ, -0x40 ;  /* 0xffffffc0ff088424 */ /* 0x000fe400078e00ff */
[----:B------:R-:W-:Y:S01]  /*08f0*/  @!P0 FFMA R10, R0, 1.84467440737095516160e+19, RZ ;  /* 0x5f800000000a8823 */ /* 0x000fe200000000ff */
[----:B------:R-:W-:Y:S01]  /*0900*/  @!P1 FFMA R11, R3, 1.84467440737095516160e+19, RZ ;  /* 0x5f800000030b9823 */ /* 0x000fe200000000ff */
[----:B------:R-:W-:-:S07]  /*0910*/  @!P1 VIADD R8, R8, 0x40 ;  /* 0x0000004008089836 */ /* 0x000fce0000000000 */
.L_x_29:
[----:B------:R-:W-:Y:S01]  /*0920*/  LEA R0, R9, 0xc0800000, 0x17 ;  /* 0xc080000009007811 */ /* 0x000fe200078eb8ff */
[----:B------:R-:W-:Y:S01]  /*0930*/  VIADD R3, R14, 0xffffff81 ;  /* 0xffffff810e037836 */ /* 0x000fe20000000000 */
[----:B------:R-:W-:Y:S03]  /*0940*/  BSSY.RECONVERGENT B2, `(.L_x_34) ;  /* 0x0000035000027945 */ /* 0x000fe60003800200 */
[----:B------:R-:W-:Y:S01]  /*0950*/  IMAD.IADD R11, R11, 0x1, -R0 ;  /* 0x000000010b0b7824 */ /* 0x000fe200078e0a00 */
[C---:B------:R-:W-:Y:S01]  /*0960*/  IADD3 R9, PT, PT, R3.reuse, 0x7f, -R9 ;  /* 0x0000007f03097810 */ /* 0x040fe20007ffe809 */
[----:B------:R-:W-:Y:S02]  /*0970*/  IMAD R0, R3, -0x800000, R10 ;  /* 0xff80000003007824 */ /* 0x000fe400078e020a */
[----:B------:R-:W0:Y:S01]  /*0980*/  MUFU.RCP R12, R11 ;  /* 0x0000000b000c7308 */ /* 0x000e220000001000 */
[----:B------:R-:W-:Y:S01]  /*0990*/  FADD.FTZ R13, -R11, -RZ ;  /* 0x800000ff0b0d7221 */ /* 0x000fe20000010100 */
[----:B------:R-:W-:-:S03]  /*09a0*/  IMAD.IADD R9, R9, 0x1, R8 ;  /* 0x0000000109097824 */ /* 0x000fc600078e0208 */
        /* <DEDUP_REMOVED lines=21> */
[-CC-:B------:R-:W-:Y:S01]  /*0b00*/  FFMA.RM R8, R17, R13.reuse, R10.reuse ;  /* 0x0000000d11087223 */ /* 0x180fe2000000400a */
        /* <DEDUP_REMOVED lines=20> */
.L_x_36:
[----:B------:R-:W-:-:S04]  /*0c50*/  LOP3.LUT R0, R0, 0x80000000, RZ, 0xc0, !PT ;  /* 0x8000000000007812 */ /* 0x000fc800078ec0ff */
[----:B------:R-:W-:Y:S01]  /*0c60*/  LOP3.LUT R0, R0, 0x7f800000, RZ, 0xfc, !PT ;  /* 0x7f80000000007812 */ /* 0x000fe200078efcff */
[----:B------:R-:W-:Y:S06]  /*0c70*/  BRA `(.L_x_37) ;  /* 0x0000000000047947 */ /* 0x000fec0003800000 */
.L_x_35:
[----:B------:R-:W-:-:S07]  /*0c80*/  IMAD R0, R9, 0x800000, R0 ;  /* 0x0080000009007824 */ /* 0x000fce00078e0200 */
.L_x_37:
[----:B------:R-:W-:Y:S05]  /*0c90*/  BSYNC.RECONVERGENT B2 ;  /* 0x0000000000027941 */ /* 0x000fea0003800200 */
.L_x_34:
[----:B------:R-:W-:Y:S05]  /*0ca0*/  BRA `(.L_x_38) ;  /* 0x0000000000207947 */ /* 0x000fea0003800000 */
.L_x_33:
[----:B------:R-:W-:-:S04]  /*0cb0*/  LOP3.LUT R0, R11, 0x80000000, R10, 0x48, !PT ;  /* 0x800000000b007812 */ /* 0x000fc800078e480a */
[----:B------:R-:W-:Y:S01]  /*0cc0*/  LOP3.LUT R0, R0, 0x7f800000, RZ, 0xfc, !PT ;  /* 0x7f80000000007812 */ /* 0x000fe200078efcff */
[----:B------:R-:W-:Y:S06]  /*0cd0*/  BRA `(.L_x_38) ;  /* 0x0000000000147947 */ /* 0x000fec0003800000 */
.L_x_32:
[----:B------:R-:W-:Y:S01]  /*0ce0*/  LOP3.LUT R0, R11, 0x80000000, R10, 0x48, !PT ;  /* 0x800000000b007812 */ /* 0x000fe200078e480a */
[----:B------:R-:W-:Y:S06]  /*0cf0*/  BRA `(.L_x_38) ;  /* 0x00000000000c7947 */ /* 0x000fec0003800000 */
.L_x_31:
[----:B------:R-:W0:Y:S01]  /*0d00*/  MUFU.RSQ R0, -QNAN ;  /* 0xffc0000000007908 */ /* 0x000e220000001400 */
[----:B------:R-:W-:Y:S05]  /*0d10*/  BRA `(.L_x_38) ;  /* 0x0000000000047947 */ /* 0x000fea0003800000 */
.L_x_30:
[----:B------:R-:W-:-:S07]  /*0d20*/  FADD.FTZ R0, R0, R3 ;  /* 0x0000000300007221 */ /* 0x000fce0000010000 */
.L_x_38:
[----:B------:R-:W-:Y:S05]  /*0d30*/  BSYNC.RECONVERGENT B1 ;  /* 0x0000000000017941 */ /* 0x000fea0003800200 */
.L_x_28:
[----:B------:R-:W-:Y:S02]  /*0d40*/  IMAD.MOV.U32 R8, RZ, RZ, R6 ;  /* 0x000000ffff087224 */ /* 0x000fe400078e0006 */
[----:B------:R-:W-:-:S04]  /*0d50*/  IMAD.MOV.U32 R9, RZ, RZ, 0x0 ;  /* 0x00000000ff097424 */ /* 0x000fc800078e00ff */
[----:B0-----:R-:W-:Y:S05]  /*0d60*/  RET.REL.NODEC R8 `(_Z22update_spin_checkboardPiPfifib) ;  /* 0xfffffff008a47950 */ /* 0x001fea0003c3ffff */
.L_x_39:
        /* <DEDUP_REMOVED lines=9> */
.L_x_52:


//--------------------- .text._Z11update_spinPii  --------------------------
	.section	.text._Z11update_spinPii,"ax",@progbits
	.align	128
        .global         _Z11update_spinPii
        .type           _Z11update_spinPii,@function
        .size           _Z11update_spinPii,(.L_x_57 - _Z11update_spinPii)
        .other          _Z11update_spinPii,@"STO_CUDA_ENTRY STV_DEFAULT"
_Z11update_spinPii:
.text._Z11update_spinPii:
[----:B------:R-:W-:Y:S01]  /*0000*/  LDC R1, c[0x0][0x37c] ;  /* 0x0000df00ff017b82 */ /* 0x000fe20000000800 */
[----:B------:R-:W0:Y:S01]  /*0010*/  S2R R5, SR_TID.X ;  /* 0x0000000000057919 */ /* 0x000e220000002100 */
[----:B------:R-:W1:Y:S01]  /*0020*/  LDCU UR6, c[0x0][0x388] ;  /* 0x00007100ff0677ac */ /* 0x000e620008000800 */
[----:B------:R-:W0:Y:S02]  /*0030*/  S2R R0, SR_TID.Y ;  /* 0x0000000000007919 */ /* 0x000e240000002200 */
[----:B0-----:R-:W-:Y:S02]  /*0040*/  VIMNMX.U32 R2, PT, PT, R5, R0, !PT ;  /* 0x0000000005027248 */ /* 0x001fe40007fe0000 */
[----:B------:R-:W-:Y:S02]  /*0050*/  LOP3.LUT R3, R0, 0x1, R5, 0xc8, !PT ;  /* 0x0000000100037812 */ /* 0x000fe400078ec805 */
[----:B-1----:R-:W-:-:S04]  /*0060*/  ISETP.GE.U32.AND P0, PT, R2, UR6, PT ;  /* 0x0000000602007c0c */ /* 0x002fc8000bf06070 */
[----:B------:R-:W-:-:S13]  /*0070*/  ISETP.EQ.U32.OR P0, PT, R3, 0x1, P0 ;  /* 0x000000010300780c */ /* 0x000fda0000702470 */
[----:B------:R-:W-:Y:S05]  /*0080*/  @P0 EXIT ;  /* 0x000000000000094d */ /* 0x000fea0003800000 */
[----:B------:R-:W0:Y:S01]  /*0090*/  LDC.64 R2, c[0x0][0x380] ;  /* 0x0000e000ff027b82 */ /* 0x000e220000000a00 */
[----:B------:R-:W1:Y:S01]  /*00a0*/  LDCU.64 UR4, c[0x0][0x358] ;  /* 0x00006b00ff0477ac */ /* 0x000e620008000a00 */
[----:B------:R-:W-:-:S04]  /*00b0*/  IMAD R5, R0, UR6, R5 ;  /* 0x0000000600057c24 */ /* 0x000fc8000f8e0205 */
[----:B0-----:R-:W-:-:S05]  /*00c0*/  IMAD.WIDE.U32 R2, R5, 0x4, R2 ;  /* 0x0000000405027825 */ /* 0x001fca00078e0002 */
[----:B-1----:R-:W-:Y:S01]  /*00d0*/  STG.E desc[UR4][R2.64], RZ ;  /* 0x000000ff02007986 */ /* 0x002fe2000c101904 */
[----:B------:R-:W-:Y:S05]  /*00e0*/  EXIT ;  /* 0x000000000000794d */ /* 0x000fea0003800000 */
.L_x_40:
        /* <DEDUP_REMOVED lines=9> */
.L_x_57:


//--------------------- .text._Z16generate_randomsP17curandStateXORWOWiPf --------------------------
	.section	.text._Z16generate_randomsP17curandStateXORWOWiPf,"ax",@progbits
	.align	128
        .global         _Z16generate_randomsP17curandStateXORWOWiPf
        .type           _Z16generate_randomsP17curandStateXORWOWiPf,@function
        .size           _Z16generate_randomsP17curandStateXORWOWiPf,(.L_x_58 - _Z16generate_randomsP17curandStateXORWOWiPf)
        .other          _Z16generate_randomsP17curandStateXORWOWiPf,@"STO_CUDA_ENTRY STV_DEFAULT"
_Z16generate_randomsP17curandStateXORWOWiPf:
.text._Z16generate_randomsP17curandStateXORWOWiPf:
[----:B------:R-:W-:Y:S01]  /*0000*/  LDC R1, c[0x0][0x37c] ;  /* 0x0000df00ff017b82 */ /* 0x000fe20000000800 */
[----:B------:R-:W0:Y:S07]  /*0010*/  S2R R7, SR_TID.X ;  /* 0x0000000000077919 */ /* 0x000e2e0000002100 */
[----:B------:R-:W1:Y:S01]  /*0020*/  LDC.64 R2, c[0x0][0x380] ;  /* 0x0000e000ff027b82 */ /* 0x000e620000000a00 */
[----:B------:R-:W0:Y:S01]  /*0030*/  LDCU UR6, c[0x0][0x388] ;  /* 0x00007100ff0677ac */ /* 0x000e220008000800 */
[----:B------:R-:W0:Y:S01]  /*0040*/  S2R R0, SR_TID.Y ;  /* 0x0000000000007919 */ /* 0x000e220000002200 */
[----:B------:R-:W2:Y:S05]  /*0050*/  LDCU.64 UR4, c[0x0][0x358] ;  /* 0x00006b00ff0477ac */ /* 0x000eaa0008000a00 */
[----:B------:R-:W3:Y:S01]  /*0060*/  LDC.64 R4, c[0x0][0x390] ;  /* 0x0000e400ff047b82 */ /* 0x000ee20000000a00 */
[----:B0-----:R-:W-:-:S04]  /*0070*/  IMAD R7, R0, UR6, R7 ;  /* 0x0000000600077c24 */ /* 0x001fc8000f8e0207 */
[----:B-1----:R-:W-:-:S05]  /*0080*/  IMAD.WIDE R2, R7, 0x30, R2 ;  /* 0x0000003007027825 */ /* 0x002fca00078e0202 */
[----:B--2---:R-:W2:Y:S04]  /*0090*/  LDG.E.64 R8, desc[UR4][R2.64] ;  /* 0x0000000402087981 */ /* 0x004ea8000c1e1b00 */
[----:B------:R3:W4:Y:S02]  /*00a0*/  LDG.E R0, desc[UR4][R2.64+0x14] ;  /* 0x0000140402007981 */ /* 0x000724000c1e1900 */
[----:B---3--:R-:W-:Y:S01]  /*00b0*/  IMAD.WIDE R2, R7, 0x4, R4 ;  /* 0x0000000407027825 */ /* 0x008fe200078e0204 */
[----:B--2---:R-:W-:-:S04]  /*00c0*/  SHF.R.U32.HI R6, RZ, 0x2, R9 ;  /* 0x00000002ff067819 */ /* 0x004fc80000011609 */
[----:B------:R-:W-:Y:S01]  /*00d0*/  LOP3.LUT R6, R6, R9, RZ, 0x3c, !PT ;  /* 0x0000000906067212 */ /* 0x000fe200078e3cff */
[----:B----4-:R-:W-:-:S03]  /*00e0*/  IMAD.SHL.U32 R9, R0, 0x10, RZ ;  /* 0x0000001000097824 */ /* 0x010fc600078e00ff */
[----:B------:R-:W-:-:S04]  /*00f0*/  SHF.L.U32 R10, R6, 0x1, RZ ;  /* 0x00000001060a7819 */ /* 0x000fc800000006ff */
[----:B------:R-:W-:-:S04]  /*0100*/  LOP3.LUT R9, R0, R9, R10, 0x96, !PT ;  /* 0x0000000900097212 */ /* 0x000fc800078e960a */
[----:B------:R-:W-:-:S04]  /*0110*/  LOP3.LUT R9, R9, R6, RZ, 0x3c, !PT ;  /* 0x0000000609097212 */ /* 0x000fc800078e3cff */
[----:B------:R-:W-:Y:S01]  /*0120*/  IADD3 R8, PT, PT, R8, 0x587c5, R9 ;  /* 0x000587c508087810 */ /* 0x000fe20007ffe009 */
[----:B------:R-:W-:-:S03]  /*0130*/  IMAD.MOV.U32 R9, RZ, RZ, 0x2f800000 ;  /* 0x2f800000ff097424 */ /* 0x000fc600078e00ff */
[----:B------:R-:W-:-:S05]  /*0140*/  I2FP.F32.U32 R8, R8 ;  /* 0x0000000800087245 */ /* 0x000fca0000201000 */
[----:B------:R-:W-:-:S05]  /*0150*/  FFMA R5, R8, R9, 1.1641532182693481445e-10 ;  /* 0x2f00000008057423 */ /* 0x000fca0000000009 */
[----:B------:R-:W-:Y:S01]  /*0160*/  STG.E desc[UR4][R2.64], R5 ;  /* 0x0000000502007986 */ /* 0x000fe2000c101904 */
[----:B------:R-:W-:Y:S05]  /*0170*/  EXIT ;  /* 0x000000000000794d */ /* 0x000fea0003800000 */
.L_x_41:
        /* <DEDUP_REMOVED lines=16> */
.L_x_58:


//--------------------- .text._Z12setup_kernelP17curandStateXORWOWiy --------------------------
	.section	.text._Z12setup_kernelP17curandStateXORWOWiy,"ax",@progbits
	.align	128
        .global         _Z12setup_kernelP17curandStateXORWOWiy
        .type           _Z12setup_kernelP17curandStateXORWOWiy,@function
        .size           _Z12setup_kernelP17curandStateXORWOWiy,(.L_x_59 - _Z12setup_kernelP17curandStateXORWOWiy)
        .other          _Z12setup_kernelP17curandStateXORWOWiy,@"STO_CUDA_ENTRY STV_DEFAULT"
_Z12setup_kernelP17curandStateXORWOWiy:
.text._Z12setup_kernelP17curandStateXORWOWiy:
[----:B------:R-:W-:Y:S01]  /*0000*/  LDC R1, c[0x0][0x37c] ;  /* 0x0000df00ff017b82 */ /* 0x000fe20000000800 */
[----:B------:R-:W0:Y:S07]  /*0010*/  S2R R11, SR_TID.X ;  /* 0x00000000000b7919 */ /* 0x000e2e0000002100 */
[----:B------:R-:W1:Y:S01]  /*0020*/  LDC.64 R4, c[0x0][0x390] ;  /* 0x0000e400ff047b82 */ /* 0x000e620000000a00 */
[----:B------:R-:W0:Y:S01]  /*0030*/  LDCU UR6, c[0x0][0x388] ;  /* 0x00007100ff0677ac */ /* 0x000e220008000800 */
[----:B------:R-:W-:Y:S01]  /*0040*/  BSSY.RECONVERGENT B0, `(.L_x_42) ;  /* 0x00000f0000007945 */ /* 0x000fe20003800200 */
[----:B------:R-:W0:Y:S01]  /*0050*/  S2R R6, SR_TID.Y ;  /* 0x0000000000067919 */ /* 0x000e220000002200 */
[----:B------:R-:W2:Y:S04]  /*0060*/  LDCU.64 UR4, c[0x0][0x358] ;  /* 0x00006b00ff0477ac */ /* 0x000ea80008000a00 */
[----:B------:R-:W3:Y:S01]  /*0070*/  LDC.64 R2, c[0x0][0x380] ;  /* 0x0000e000ff027b82 */ /* 0x000ee20000000a00 */
[----:B-1----:R-:W-:-:S02]  /*0080*/  LOP3.LUT R0, R4, 0xaad26b49, RZ, 0x3c, !PT ;  /* 0xaad26b4904007812 */ /* 0x002fc400078e3cff */
[----:B------:R-:W-:-:S03]  /*0090*/  LOP3.LUT R4, R5, 0xf7dcefdd, RZ, 0x3c, !PT ;  /* 0xf7dcefdd05047812 */ /* 0x000fc600078e3cff */
[----:B------:R-:W-:Y:S02]  /*00a0*/  IMAD R0, R0, 0x4182bed5, RZ ;  /* 0x4182bed500007824 */ /* 0x000fe400078e02ff */
[----:B------:R-:W-:Y:S02]  /*00b0*/  IMAD R5, R4, -0x658354e5, RZ ;  /* 0x9a7cab1b04057824 */ /* 0x000fe400078e02ff */
[C---:B------:R-:W-:Y:S01]  /*00c0*/  VIADD R7, R0.reuse, 0x75bcd15 ;  /* 0x075bcd1500077836 */ /* 0x040fe20000000000 */
[----:B------:R-:W-:Y:S01]  /*00d0*/  LOP3.LUT R8, R0, 0x159a55e5, RZ, 0x3c, !PT ;  /* 0x159a55e500087812 */ /* 0x000fe200078e3cff */
[----:B0-----:R-:W-:Y:S01]  /*00e0*/  IMAD R11, R6, UR6, R11 ;  /* 0x00000006060b7c24 */ /* 0x001fe2000f8e020b */
[C---:B------:R-:W-:Y:S01]  /*00f0*/  IADD3 R6, PT, PT, R0.reuse, 0x64f0c9, R5 ;  /* 0x0064f0c900067810 */ /* 0x040fe20007ffe005 */
[----:B------:R-:W-:Y:S01]  /*0100*/  VIADD R13, R0, 0x583f19 ;  /* 0x00583f19000d7836 */ /* 0x000fe20000000000 */
[----:B------:R-:W-:Y:S01]  /*0110*/  LOP3.LUT R12, R5, 0x5491333, RZ, 0x3c, !PT ;  /* 0x05491333050c7812 */ /* 0x000fe200078e3cff */
[C---:B---3--:R-:W-:Y:S01]  /*0120*/  IMAD.WIDE R2, R11.reuse, 0x30, R2 ;  /* 0x000000300b027825 */ /* 0x048fe200078e0202 */
[----:B------:R-:W-:-:S03]  /*0130*/  ISETP.NE.AND P0, PT, R11, RZ, PT ;  /* 0x000000ff0b00720c */ /* 0x000fc60003f05270 */
[----:B------:R-:W-:Y:S01]  /*0140*/  VIADD R9, R5, 0x1f123bb5 ;  /* 0x1f123bb505097836 */ /* 0x000fe20000000000 */
[----:B--2---:R0:W-:Y:S04]  /*0150*/  STG.E.64 desc[UR4][R2.64], R6 ;  /* 0x0000000602007986 */ /* 0x0041e8000c101b04 */
[----:B------:R0:W-:Y:S04]  /*0160*/  STG.E.64 desc[UR4][R2.64+0x8], R8 ;  /* 0x0000080802007986 */ /* 0x0001e8000c101b04 */
[----:B------:R0:W-:Y:S01]  /*0170*/  STG.E.64 desc[UR4][R2.64+0x10], R12 ;  /* 0x0000100c02007986 */ /* 0x0001e2000c101b04 */
[----:B------:R-:W-:Y:S05]  /*0180*/  @!P0 BRA `(.L_x_43) ;  /* 0x0000000c006c8947 */ /* 0x000fea0003800000 */
[----:B------:R-:W-:Y:S01]  /*0190*/  SHF.R.S32.HI R0, RZ, 0x1f, R11 ;  /* 0x0000001fff007819 */ /* 0x000fe2000001140b */
[----:B------:R-:W-:-:S07]  /*01a0*/  IMAD.MOV.U32 R10, RZ, RZ, RZ ;  /* 0x000000ffff0a7224 */ /* 0x000fce00078e00ff */
.L_x_49:
[----:B0-----:R-:W-:Y:S01]  /*01b0*/  LOP3.LUT R2, R11, 0x3, RZ, 0xc0, !PT ;  /* 0x000000030b027812 */ /* 0x001fe200078ec0ff */
[----:B------:R-:W-:Y:S03]  /*01c0*/  BSSY.RECONVERGENT B1, `(.L_x_44) ;  /* 0x00000d1000017945 */ /* 0x000fe60003800200 */
[----:B------:R-:W-:-:S04]  /*01d0*/  ISETP.NE.U32.AND P0, PT, R2, RZ, PT ;  /* 0x000000ff0200720c */ /* 0x000fc80003f05070 */
[----:B------:R-:W-:-:S13]  /*01e0*/  ISETP.NE.AND.EX P0, PT, RZ, RZ, PT, P0 ;  /* 0x000000ffff00720c */ /* 0x000fda0003f05300 */
[----:B------:R-:W-:Y:S05]  /*01f0*/  @!P0 BRA `(.L_x_45) ;  /* 0x0000000c00348947 */ /* 0x000fea0003800000 */
[----:B------:R-:W0:Y:S01]  /*0200*/  LDC.64 R6, c[0x4][RZ] ;  /* 0x01000000ff067b82 */ /* 0x000e220000000a00 */
[----:B------:R-:W-:Y:S02]  /*0210*/  IMAD.MOV.U32 R12, RZ, RZ, RZ ;  /* 0x000000ffff0c7224 */ /* 0x000fe400078e00ff */
[----:B0-----:R-:W-:-:S07]  /*0220*/  IMAD.WIDE.U32 R6, R10, 0xc80, R6 ;  /* 0x00000c800a067825 */ /* 0x001fce00078e0006 */
.L_x_48:
[----:B0-----:R-:W-:Y:S01]  /*0230*/  IMAD.MOV.U32 R13, RZ, RZ, RZ ;  /* 0x000000ffff0d7224 */ /* 0x001fe200078e00ff */
[----:B------:R-:W-:Y:S01]  /*0240*/  CS2R R2, SRZ ;  /* 0x0000000000027805 */ /* 0x000fe2000001ff00 */
[----:B------:R-:W-:Y:S01]  /*0250*/  IMAD.MOV.U32 R15, RZ, RZ, RZ ;  /* 0x000000ffff0f7224 */ /* 0x000fe200078e00ff */
[----:B------:R-:W-:-:S07]  /*0260*/  CS2R R4, SRZ ;  /* 0x0000000000047805 */ /* 0x000fce000001ff00 */
.L_x_47:
[----:B------:R-:W0:Y:S01]  /*0270*/  S2R R14, SR_TID.X ;  /* 0x00000000000e7919 */ /* 0x000e220000002100 */
[----:B------:R-:W1:Y:S01]  /*0280*/  LDC.64 R8, c[0x0][0x380] ;  /* 0x0000e000ff087b82 */ /* 0x000e620000000a00 */
[----:B------:R-:W0:Y:S01]  /*0290*/  LDCU UR6, c[0x0][0x388] ;  /* 0x00007100ff0677ac */ /* 0x000e220008000800 */
[----:B------:R-:W0:Y:S02]  /*02a0*/  S2R R17, SR_TID.Y ;  /* 0x0000000000117919 */ /* 0x000e240000002200 */
[----:B0-----:R-:W-:-:S04]  /*02b0*/  IMAD R17, R17, UR6, R14 ;  /* 0x0000000611117c24 */ /* 0x001fc8000f8e020e */
[----:B-1----:R-:W-:-:S04]  /*02c0*/  IMAD.WIDE R8, R17, 0x30, R8 ;  /* 0x0000003011087825 */ /* 0x002fc800078e0208 */
[----:B------:R-:W-:-:S05]  /*02d0*/  IMAD.WIDE.U32 R8, R15, 0x4, R8 ;  /* 0x000000040f087825 */ /* 0x000fca00078e0008 */
[----:B------:R0:W5:Y:S01]  /*02e0*/  LDG.E R16, desc[UR4][R8.64+0x4] ;  /* 0x0000040408107981 */ /* 0x000162000c1e1900 */
[----:B------:R-:W-:-:S07]  /*02f0*/  IMAD.MOV.U32 R17, RZ, RZ, RZ ;  /* 0x000000ffff117224 */ /* 0x000fce00078e00ff */
.L_x_46:
[----:B-----5:R-:W-:Y:S01]  /*0300*/  SHF.R.U32.HI R24, RZ, R17, R16 ;  /* 0x00000011ff187219 */ /* 0x020fe20000011610 */
[----:B0-----:R-:W-:-:S03]  /*0310*/  IMAD.SHL.U32 R8, R15, 0x20, RZ ;  /* 0x000000200f087824 */ /* 0x001fc600078e00ff */
[----:B------:R-:W-:Y:S01]  /*0320*/  LOP3.LUT R9, R24, 0x1, RZ, 0xc0, !PT ;  /* 0x0000000118097812 */ /* 0x000fe200078ec0ff */
[----:B------:R-:W-:-:S03]  /*0330*/  IMAD.IADD R8, R8, 0x1, R17 ;  /* 0x0000000108087824 */ /* 0x000fc600078e0211 */
[----:B------:R-:W-:Y:S01]  /*0340*/  ISETP.NE.U32.AND P0, PT, R9, 0x1, PT ;  /* 0x000000010900780c */ /* 0x000fe20003f05070 */
[----:B------:R-:W-:-:S03]  /*0350*/  IMAD R9, R8, 0x5, RZ ;  /* 0x0000000508097824 */ /* 0x000fc600078e02ff */
[----:B------:R-:W-:Y:S01]  /*0360*/  R2P PR, R24, 0x7e ;  /* 0x0000007e18007804 */ /* 0x000fe20000000000 */
[----:B------:R-:W-:-:S08]  /*0370*/  IMAD.WIDE.U32 R8, R9, 0x4, R6 ;  /* 0x0000000409087825 */ /* 0x000fd000078e0006 */
[----:B------:R-:W2:Y:S04]  /*0380*/  @!P0 LDG.E R18, desc[UR4][R8.64] ;  /* 0x0000000408128981 */ /* 0x000ea8000c1e1900 */
[----:B------:R-:W3:Y:S04]  /*0390*/  @P1 LDG.E R22, desc[UR4][R8.64+0x14] ;  /* 0x0000140408161981 */ /* 0x000ee8000c1e1900 */
[----:B------:R-:W4:Y:S04]  /*03a0*/  @!P0 LDG.E R20, desc[UR4][R8.64+0x10] ;  /* 0x0000100408148981 */ /* 0x000f28000c1e1900 */
[----:B------:R-:W4:Y:S04]  /*03b0*/  @P2 LDG.E R28, desc[UR4][R8.64+0x28] ;  /* 0x00002804081c2981 */ /* 0x000f28000c1e1900 */
[----:B------:R-:W4:Y:S04]  /*03c0*/  @P1 LDG.E R26, desc[UR4][R8.64+0x24] ;  /* 0x00002404081a1981 */ /* 0x000f28000c1e1900 */
[----:B------:R-:W4:Y:S04]  /*03d0*/  @P3 LDG.E R21, desc[UR4][R8.64+0x3c] ;  /* 0x00003c0408153981 */ /* 0x000f28000c1e1900 */
[----:B------:R-:W4:Y:S04]  /*03e0*/  @P2 LDG.E R19, desc[UR4][R8.64+0x38] ;  /* 0x0000380408132981 */ /* 0x000f28000c1e1900 */
[----:B------:R-:W4:Y:S04]  /*03f0*/  @P4 LDG.E R23, desc[UR4][R8.64+0x50] ;  /* 0x0000500408174981 */ /* 0x000f28000c1e1900 */
[----:B------:R-:W4:Y:S01]  /*0400*/  @P1 LDG.E R25, desc[UR4][R8.64+0x20] ;  /* 0x0000200408191981 */ /* 0x000f22000c1e1900 */
[----:B--2---:R-:W-:-:S03]  /*0410*/  @!P0 LOP3.LUT R13, R13, R18, RZ, 0x3c, !PT ;  /* 0x000000120d0d8212 */ /* 0x004fc600078e3cff */
[----:B------:R-:W2:Y:S01]  /*0420*/  @!P0 LDG.E R18, desc[UR4][R8.64+0x8] ;  /* 0x0000080408128981 */ /* 0x000ea2000c1e1900 */
[----:B---3--:R-:W-:-:S03]  /*0430*/  @P1 LOP3.LUT R13, R13, R22, RZ, 0x3c, !PT ;  /* 0x000000160d0d1212 */ /* 0x008fc600078e3cff */
[----:B------:R-:W3:Y:S01]  /*0440*/  @P3 LDG.E R22, desc[UR4][R8.64+0x4c] ;  /* 0x00004c0408163981 */ /* 0x000ee2000c1e1900 */
[----:B----4-:R-:W-:-:S03]  /*0450*/  @!P0 LOP3.LUT R3, R3, R20, RZ, 0x3c, !PT ;  /* 0x0000001403038212 */ /* 0x010fc600078e3cff */
[----:B------:R-:W4:Y:S01]  /*0460*/  @P1 LDG.E R20, desc[UR4][R8.64+0x1c] ;  /* 0x00001c0408141981 */ /* 0x000f22000c1e1900 */
[----:B------:R-:W-:Y:S02]  /*0470*/  @P2 LOP3.LUT R13, R13, R28, RZ, 0x3c, !PT ;  /* 0x0000001c0d0d2212 */ /* 0x000fe400078e3cff */
[----:B------:R-:W-:Y:S02]  /*0480*/  @P1 LOP3.LUT R3, R3, R26, RZ, 0x3c, !PT ;  /* 0x0000001a03031212 */ /* 0x000fe400078e3cff */
[----:B------:R-:W4:Y:S01]  /*0490*/  @P5 LDG.E R26, desc[UR4][R8.64+0x64] ;  /* 0x00006404081a5981 */ /* 0x000f22000c1e1900 */
[----:B------:R-:W-:-:S03]  /*04a0*/  @P3 LOP3.LUT R13, R13, R21, RZ, 0x3c, !PT ;  /* 0x000000150d0d3212 */ /* 0x000fc600078e3cff */
[----:B------:R-:W4:Y:S01]  /*04b0*/  @!P0 LDG.E R21, desc[UR4][R8.64+0xc] ;  /* 0x00000c0408158981 */ /* 0x000f22000c1e1900 */
[----:B------:R-:W-:-:S03]  /*04c0*/  @P2 LOP3.LUT R3, R3, R19, RZ, 0x3c, !PT ;  /* 0x0000001303032212 */ /* 0x000fc600078e3cff */
[----:B------:R-:W4:Y:S01]  /*04d0*/  @!P0 LDG.E R19, desc[UR4][R8.64+0x4] ;  /* 0x0000040408138981 */ /* 0x000f22000c1e1900 */
[----:B------:R-:W-:-:S03]  /*04e0*/  @P4 LOP3.LUT R13, R13, R23, RZ, 0x3c, !PT ;  /* 0x000000170d0d4212 */ /* 0x000fc600078e3cff */
[----:B------:R-:W4:Y:S01]  /*04f0*/  @P1 LDG.E R23, desc[UR4][R8.64+0x18] ;  /* 0x0000180408171981 */ /* 0x000f22000c1e1900 */
[----:B--2---:R-:W-:-:S03]  /*0500*/  @!P0 LOP3.LUT R5, R5, R18, RZ, 0x3c, !PT ;  /* 0x0000001205058212 */ /* 0x004fc600078e3cff */
[----:B------:R-:W2:Y:S01]  /*0510*/  @P2 LDG.E R18, desc[UR4][R8.64+0x30] ;  /* 0x0000300408122981 */ /* 0x000ea2000c1e1900 */
[----:B---3--:R-:W-:-:S03]  /*0520*/  @P3 LOP3.LUT R3, R3, R22, RZ, 0x3c, !PT ;  /* 0x0000001603033212 */ /* 0x008fc600078e3cff */
[----:B------:R-:W3:Y:S01]  /*0530*/  @P4 LDG.E R22, desc[UR4][R8.64+0x60] ;  /* 0x0000600408164981 */ /* 0x000ee2000c1e1900 */
[----:B----4-:R-:W-:-:S03]  /*0540*/  @P1 LOP3.LUT R5, R5, R20, RZ, 0x3c, !PT ;  /* 0x0000001405051212 */ /* 0x010fc600078e3cff */
[----:B------:R-:W4:Y:S01]  /*0550*/  @P3 LDG.E R20, desc[UR4][R8.64+0x44] ;  /* 0x0000440408143981 */ /* 0x000f22000c1e1900 */
[----:B------:R-:W-:-:S03]  /*0560*/  @P5 LOP3.LUT R13, R13, R26, RZ, 0x3c, !PT ;  /* 0x0000001a0d0d5212 */ /* 0x000fc600078e3cff */
[----:B------:R-:W4:Y:S01]  /*0570*/  @P6 LDG.E R26, desc[UR4][R8.64+0x78] ;  /* 0x00007804081a6981 */ /* 0x000f22000c1e1900 */
[----:B------:R-:W-:-:S03]  /*0580*/  @!P0 LOP3.LUT R2, R2, R21, RZ, 0x3c, !PT ;  /* 0x0000001502028212 */ /* 0x000fc600078e3cff */
[----:B------:R-:W4:Y:S01]  /*0590*/  @P2 LDG.E R21, desc[UR4][R8.64+0x34] ;  /* 0x0000340408152981 */ /* 0x000f22000c1e1900 */
[----:B------:R-:W-:-:S03]  /*05a0*/  @!P0 LOP3.LUT R4, R4, R19, RZ, 0x3c, !PT ;  /* 0x0000001304048212 */ /* 0x000fc600078e3cff */
[----:B------:R-:W4:Y:S01]  /*05b0*/  @P2 LDG.E R19, desc[UR4][R8.64+0x2c] ;  /* 0x00002c0408132981 */ /* 0x000f22000c1e1900 */
[----:B------:R-:W-:Y:S02]  /*05c0*/  @P1 LOP3.LUT R2, R2, R25, RZ, 0x3c, !PT ;  /* 0x0000001902021212 */ /* 0x000fe400078e3cff */
[----:B------:R-:W-:Y:S01]  /*05d0*/  @P1 LOP3.LUT R4, R4, R23, RZ, 0x3c, !PT ;  /* 0x0000001704041212 */ /* 0x000fe200078e3cff */
[----:B------:R-:W4:Y:S04]  /*05e0*/  @P3 LDG.E R25, desc[UR4][R8.64+0x48] ;  /* 0x0000480408193981 */ /* 0x000f28000c1e1900 */
[----:B------:R-:W4:Y:S01]  /*05f0*/  @P3 LDG.E R23, desc[UR4][R8.64+0x40] ;  /* 0x0000400408173981 */ /* 0x000f22000c1e1900 */
[----:B------:R-:W-:Y:S02]  /*0600*/  LOP3.LUT P0, RZ, R24, 0x80, RZ, 0xc0, !PT ;  /* 0x0000008018ff7812 */ /* 0x000fe4000780c0ff */
[----:B--2---:R-:W-:-:S02]  /*0610*/  @P2 LOP3.LUT R5, R5, R18, RZ, 0x3c, !PT ;  /* 0x0000001205052212 */ /* 0x004fc400078e3cff */
[----:B------:R-:W2:Y:S01]  /*0620*/  @P4 LDG.E R18, desc[UR4][R8.64+0x58] ;  /* 0x0000580408124981 */ /* 0x000ea2000c1e1900 */
[----:B---3--:R-:W-:-:S03]  /*0630*/  @P4 LOP3.LUT R3, R3, R22, RZ, 0x3c, !PT ;  /* 0x0000001603034212 */ /* 0x008fc600078e3cff */
[----:B------:R-:W3:Y:S01]  /*0640*/  @P5 LDG.E R22, desc[UR4][R8.64+0x74] ;  /* 0x0000740408165981 */ /* 0x000ee2000c1e1900 */
[----:B----4-:R-:W-:-:S03]  /*0650*/  @P3 LOP3.LUT R5, R5, R20, RZ, 0x3c, !PT ;  /* 0x0000001405053212 */ /* 0x010fc600078e3cff */
[----:B------:R-:W4:Y:S01]  /*0660*/  @P5 LDG.E R20, desc[UR4][R8.64+0x6c] ;  /* 0x00006c0408145981 */ /* 0x000f22000c1e1900 */
[----:B------:R-:W-:-:S03]  /*0670*/  @P6 LOP3.LUT R13, R13, R26, RZ, 0x3c, !PT ;  /* 0x0000001a0d0d6212 */ /* 0x000fc600078e3cff */
        /* <DEDUP_REMOVED lines=9> */
[----:B--2---:R-:W-:-:S03]  /*0710*/  @P4 LOP3.LUT R5, R5, R18, RZ, 0x3c, !PT ;  /* 0x0000001205054212 */ /* 0x004fc600078e3cff */
        /* <DEDUP_REMOVED lines=15> */
[----:B--2---:R-:W-:-:S04]  /*0810*/  @P6 LOP3.LUT R5, R5, R18, RZ, 0x3c, !PT ;  /* 0x0000001205056212 */ /* 0x004fc800078e3cff */
[----:B---3--:R-:W-:Y:S02]  /*0820*/  @P0 LOP3.LUT R5, R5, R22, RZ, 0x3c, !PT ;  /* 0x0000001605050212 */ /* 0x008fe400078e3cff */
[----:B----4-:R-:W-:-:S04]  /*0830*/  @P6 LOP3.LUT R3, R3, R20, RZ, 0x3c, !PT ;  /* 0x0000001403036212 */ /* 0x010fc800078e3cff */
[----:B------:R-:W-:Y:S02]  /*0840*/  @P0 LOP3.LUT R3, R3, R26, RZ, 0x3c, !PT ;  /* 0x0000001a03030212 */ /* 0x000fe400078e3cff */
[----:B------:R-:W-:Y:S02]  /*0850*/  @P6 LOP3.LUT R2, R2, R21, RZ, 0x3c, !PT ;  /* 0x0000001502026212 */ /* 0x000fe400078e3cff */
[----:B------:R-:W-:Y:S02]  /*0860*/  @P6 LOP3.LUT R4, R4, R19, RZ, 0x3c, !PT ;  /* 0x0000001304046212 */ /* 0x000fe400078e3cff */
[----:B------:R-:W-:Y:S02]  /*0870*/  @P0 LOP3.LUT R2, R2, R25, RZ, 0x3c, !PT ;  /* 0x0000001902020212 */ /* 0x000fe400078e3cff */
[----:B------:R-:W-:Y:S02]  /*0880*/  @P0 LOP3.LUT R4, R4, R23, RZ, 0x3c, !PT ;  /* 0x0000001704040212 */ /* 0x000fe400078e3cff */
[----:B------:R-:W-:-:S13]  /*0890*/  R2P PR, R24.B1, 0x7f ;  /* 0x0000007f18007804 */ /* 0x000fda0000001000 */
[----:B------:R-:W2:Y:S04]  /*08a0*/  @P0 LDG.E R18, desc[UR4][R8.64+0xa0] ;  /* 0x0000a00408120981 */ /* 0x000ea8000c1e1900 */
[----:B------:R-:W3:Y:S04]  /*08b0*/  @P1 LDG.E R20, desc[UR4][R8.64+0xb4] ;  /* 0x0000b40408141981 */ /* 0x000ee8000c1e1900 */
[----:B------:R-:W4:Y:S04]  /*08c0*/  @P2 LDG.E R26, desc[UR4][R8.64+0xc8] ;  /* 0x0000c804081a2981 */ /* 0x000f28000c1e1900 */
[----:B------:R-:W4:Y:S04]  /*08d0*/  @P3 LDG.E R28, desc[UR4][R8.64+0xdc] ;  /* 0x0000dc04081c3981 */ /* 0x000f28000c1e1900 */
[----:B------:R-:W4:Y:S04]  /*08e0*/  @P0 LDG.E R19, desc[UR4][R8.64+0xa4] ;  /* 0x0000a40408130981 */ /* 0x000f28000c1e1900 */
[----:B------:R-:W4:Y:S04]  /*08f0*/  @P0 LDG.E R22, desc[UR4][R8.64+0xb0] ;  /* 0x0000b00408160981 */ /* 0x000f28000c1e1900 */
[----:B------:R-:W4:Y:S04]  /*0900*/  @P4 LDG.E R25, desc[UR4][R8.64+0xf0] ;  /* 0x0000f00408194981 */ /* 0x000f28000c1e1900 */
[----:B------:R-:W4:Y:S04]  /*0910*/  @P0 LDG.E R21, desc[UR4][R8.64+0xac] ;  /* 0x0000ac0408150981 */ /* 0x000f28000c1e1900 */
[----:B------:R-:W4:Y:S01]  /*0920*/  @P1 LDG.E R23, desc[UR4][R8.64+0xb8] ;  /* 0x0000b80408171981 */ /* 0x000f22000c1e1900 */
[----:B--2---:R-:W-:-:S03]  /*0930*/  @P0 LOP3.LUT R13, R13, R18, RZ, 0x3c, !PT ;  /* 0x000000120d0d0212 */ /* 0x004fc600078e3cff */
[----:B------:R-:W2:Y:S01]  /*0940*/  @P1 LDG.E R18, desc[UR4][R8.64+0xbc] ;  /* 0x0000bc0408121981 */ /* 0x000ea2000c1e1900 */
[----:B---3--:R-:W-:-:S03]  /*0950*/  @P1 LOP3.LUT R13, R13, R20, RZ, 0x3c, !PT ;  /* 0x000000140d0d1212 */ /* 0x008fc600078e3cff */
[----:B------:R-:W3:Y:S01]  /*0960*/  @P0 LDG.E R20, desc[UR4][R8.64+0xa8] ;  /* 0x0000a80408140981 */ /* 0x000ee2000c1e1900 */
[----:B----4-:R-:W-:-:S03]  /*0970*/  @P2 LOP3.LUT R13, R13, R26, RZ, 0x3c, !PT ;  /* 0x0000001a0d0d2212 */ /* 0x010fc600078e3cff */
[----:B------:R-:W4:Y:S01]  /*0980*/  @P5 LDG.E R26, desc[UR4][R8.64+0x104] ;  /* 0x00010404081a5981 */ /* 0x000f22000c1e1900 */
[----:B------:R-:W-:Y:S02]  /*0990*/  @P3 LOP3.LUT R13, R13, R28, RZ, 0x3c, !PT ;  /* 0x0000001c0d0d3212 */ /* 0x000fe400078e3cff */
[----:B------:R-:W-:Y:S02]  /*09a0*/  @P0 LOP3.LUT R4, R4, R19, RZ, 0x3c, !PT ;  /* 0x0000001304040212 */ /* 0x000fe400078e3cff */
        /* <DEDUP_REMOVED lines=9> */
[----:B---3--:R-:W-:-:S03]  /*0a40*/  @P0 LOP3.LUT R5, R5, R20, RZ, 0x3c, !PT ;  /* 0x0000001405050212 */ /* 0x008fc600078e3cff */
[----:B------:R-:W3:Y:S01]  /*0a50*/  @P1 LDG.E R20, desc[UR4][R8.64+0xc4] ;  /* 0x0000c40408141981 */ /* 0x000ee2000c1e1900 */
[----:B--2---:R-:W-:-:S03]  /*0a60*/  @P1 LOP3.LUT R5, R5, R18, RZ, 0x3c, !PT ;  /* 0x0000001205051212 */ /* 0x004fc600078e3cff */
[----:B------:R-:W2:Y:S01]  /*0a70*/  @P3 LDG.E R18, desc[UR4][R8.64+0xe4] ;  /* 0x0000e40408123981 */ /* 0x000ea2000c1e1900 */
[----:B------:R-:W-:Y:S02]  /*0a80*/  LOP3.LUT P0, RZ, R24, 0x8000, RZ, 0xc0, !PT ;  /* 0x0000800018ff7812 */ /* 0x000fe4000780c0ff */
[----:B----4-:R-:W-:Y:S01]  /*0a90*/  @P5 LOP3.LUT R13, R13, R26, RZ, 0x3c, !PT ;  /* 0x0000001a0d0d5212 */ /* 0x010fe200078e3cff */
[----:B------:R-:W4:Y:S04]  /*0aa0*/  @P2 LDG.E R24, desc[UR4][R8.64+0xd8] ;  /* 0x0000d80408182981 */ /* 0x000f28000c1e1900 */
[----:B------:R-:W4:Y:S01]  /*0ab0*/  @P6 LDG.E R26, desc[UR4][R8.64+0x118] ;  /* 0x00011804081a6981 */ /* 0x000f22000c1e1900 */
[----:B------:R-:W-:Y:S02]  /*0ac0*/  @P1 LOP3.LUT R2, R2, R19, RZ, 0x3c, !PT ;  /* 0x0000001302021212 */ /* 0x000fe400078e3cff */
[----:B------:R-:W-:Y:S01]  /*0ad0*/  @P2 LOP3.LUT R5, R5, R22, RZ, 0x3c, !PT ;  /* 0x0000001605052212 */ /* 0x000fe200078e3cff */
[----:B------:R-:W4:Y:S04]  /*0ae0*/  @P3 LDG.E R19, desc[UR4][R8.64+0xe8] ;  /* 0x0000e80408133981 */ /* 0x000f28000c1e1900 */
[----:B------:R-:W4:Y:S01]  /*0af0*/  @P4 LDG.E R22, desc[UR4][R8.64+0xf8] ;  /* 0x0000f80408164981 */ /* 0x000f22000c1e1900 */
[----:B------:R-:W-:-:S03]  /*0b00*/  @P2 LOP3.LUT R4, R4, R21, RZ, 0x3c, !PT ;  /* 0x0000001504042212 */ /* 0x000fc600078e3cff */
[----:B------:R-:W4:Y:S01]  /*0b10*/  @P4 LDG.E R21, desc[UR4][R8.64+0xf4] ;  /* 0x0000f40408154981 */ /* 0x000f22000c1e1900 */
[----:B------:R-:W-:-:S03]  /*0b20*/  @P2 LOP3.LUT R2, R2, R23, RZ, 0x3c, !PT ;  /* 0x0000001702022212 */ /* 0x000fc600078e3cff */
[----:B------:R-:W4:Y:S01]  /*0b30*/  @P4 LDG.E R23, desc[UR4][R8.64+0xfc] ;  /* 0x0000fc0408174981 */ /* 0x000f22000c1e1900 */
[----:B------:R-:W-:-:S03]  /*0b40*/  @P3 LOP3.LUT R4, R4, R25, RZ, 0x3c, !PT ;  /* 0x0000001904043212 */ /* 0x000fc600078e3cff */
[----:B------:R-:W4:Y:S04]  /*0b50*/  @P5 LDG.E R25, desc[UR4][R8.64+0x108] ;  /* 0x0001080408195981 */ /* 0x000f28000c1e1900 */
[----:B------:R-:W4:Y:S01]  /*0b60*/  @P0 LDG.E R27, desc[UR4][R8.64+0x138] ;  /* 0x00013804081b0981 */ /* 0x000f22000c1e1900 */
[----:B---3--:R-:W-:-:S03]  /*0b70*/  @P1 LOP3.LUT R3, R3, R20, RZ, 0x3c, !PT ;  /* 0x0000001403031212 */ /* 0x008fc600078e3cff */
[----:B------:R-:W3:Y:S01]  /*0b80*/  @P3 LDG.E R20, desc[UR4][R8.64+0xec] ;  /* 0x0000ec0408143981 */ /* 0x000ee2000c1e1900 */
[----:B--2---:R-:W-:-:S03]  /*0b90*/  @P3 LOP3.LUT R5, R5, R18, RZ, 0x3c, !PT ;  /* 0x0000001205053212 */ /* 0x004fc600078e3cff */
[----:B------:R-:W2:Y:S01]  /*0ba0*/  @P5 LDG.E R18, desc[UR4][R8.64+0x10c] ;  /* 0x00010c0408125981 */ /* 0x000ea2000c1e1900 */
        /* <DEDUP_REMOVED lines=22> */
[----:B------:R-:W-:-:S05]  /*0d10*/  VIADD R17, R17, 0x10 ;  /* 0x0000001011117836 */ /* 0x000fca0000000000 */
[----:B------:R-:W-:Y:S02]  /*0d20*/  ISETP.NE.AND P1, PT, R17, 0x20, PT ;  /* 0x000000201100780c */ /* 0x000fe40003f25270 */
[----:B------:R-:W-:Y:S02]  /*0d30*/  @P5 LOP3.LUT R2, R2, R19, RZ, 0x3c, !PT ;  /* 0x0000001302025212 */ /* 0x000fe400078e3cff */
[----:B------:R-:W-:Y:S02]  /*0d40*/  @P6 LOP3.LUT R4, R4, R21, RZ, 0x3c, !PT ;  /* 0x0000001504046212 */ /* 0x000fe400078e3cff */
[----:B------:R-:W-:Y:S02]  /*0d50*/  @P6 LOP3.LUT R5, R5, R22, RZ, 0x3c, !PT ;  /* 0x0000001605056212 */ /* 0x000fe400078e3cff */
[----:B------:R-:W-:Y:S02]  /*0d60*/  @P6 LOP3.LUT R2, R2, R23, RZ, 0x3c, !PT ;  /* 0x0000001702026212 */ /* 0x000fe400078e3cff */
[----:B------:R-:W-:-:S02]  /*0d70*/  @P0 LOP3.LUT R4, R4, R25, RZ, 0x3c, !PT ;  /* 0x0000001904040212 */ /* 0x000fc400078e3cff */
[----:B------:R-:W-:Y:S02]  /*0d80*/  @P0 LOP3.LUT R2, R2, R27, RZ, 0x3c, !PT ;  /* 0x0000001b02020212 */ /* 0x000fe400078e3cff */
[----:B---3--:R-:W-:-:S04]  /*0d90*/  @P5 LOP3.LUT R3, R3, R20, RZ, 0x3c, !PT ;  /* 0x0000001403035212 */ /* 0x008fc800078e3cff */
[----:B--2---:R-:W-:Y:S02]  /*0da0*/  @P6 LOP3.LUT R3, R3, R18, RZ, 0x3c, !PT ;  /* 0x0000001203036212 */ /* 0x004fe400078e3cff */
[----:B----4-:R-:W-:Y:S02]  /*0db0*/  @P0 LOP3.LUT R5, R5, R24, RZ, 0x3c, !PT ;  /* 0x0000001805050212 */ /* 0x010fe400078e3cff */
[----:B------:R-:W-:Y:S01]  /*0dc0*/  @P0 LOP3.LUT R3, R3, R26, RZ, 0x3c, !PT ;  /* 0x0000001a03030212 */ /* 0x000fe200078e3cff */
[----:B------:R-:W-:Y:S06]  /*0dd0*/  @P1 BRA `(.L_x_46) ;  /* 0xfffffff400481947 */ /* 0x000fec000383ffff */
[----:B------:R-:W-:-:S05]  /*0de0*/  VIADD R15, R15, 0x1 ;  /* 0x000000010f0f7836 */ /* 0x000fca0000000000 */
[----:B------:R-:W-:-:S13]  /*0df0*/  ISETP.NE.AND P0, PT, R15, 0x5, PT ;  /* 0x000000050f00780c */ /* 0x000fda0003f05270 */
[----:B------:R-:W-:Y:S05]  /*0e00*/  @P0 BRA `(.L_x_47) ;  /* 0xfffffff400180947 */ /* 0x000fea000383ffff */
[----:B------:R-:W0:Y:S01]  /*0e10*/  S2R R15, SR_TID.Y ;  /* 0x00000000000f7919 */ /* 0x000e220000002200 */
[----:B------:R-:W1:Y:S01]  /*0e20*/  LDC.64 R8, c[0x0][0x380] ;  /* 0x0000e000ff087b82 */ /* 0x000e620000000a00 */
[----:B------:R-:W0:Y:S01]  /*0e30*/  LDCU UR6, c[0x0][0x388] ;  /* 0x00007100ff0677ac */ /* 0x000e220008000800 */
[----:B------:R-:W-:Y:S02]  /*0e40*/  VIADD R12, R12, 0x1 ;  /* 0x000000010c0c7836 */ /* 0x000fe40000000000 */
[----:B0-----:R-:W-:-:S04]  /*0e50*/  IMAD R15, R15, UR6, R14 ;  /* 0x000000060f0f7c24 */ /* 0x001fc8000f8e020e */
[----:B-1----:R-:W-:Y:S01]  /*0e60*/  IMAD.WIDE R8, R15, 0x30, R8 ;  /* 0x000000300f087825 */ /* 0x002fe200078e0208 */
[----:B------:R-:W-:-:S04]  /*0e70*/  LOP3.LUT R15, R11, 0x3, RZ, 0xc0, !PT ;  /* 0x000000030b0f7812 */ /* 0x000fc800078ec0ff */
[----:B------:R0:W-:Y:S01]  /*0e80*/  STG.E.64 desc[UR4][R8.64+0x8], R4 ;  /* 0x0000080408007986 */ /* 0x0001e2000c101b04 */
[----:B------:R-:W-:-:S03]  /*0e90*/  ISETP.GE.U32.AND P0, PT, R12, R15, PT ;  /* 0x0000000f0c00720c */ /* 0x000fc60003f06070 */
[----:B------:R0:W-:Y:S04]  /*0ea0*/  STG.E.64 desc[UR4][R8.64+0x10], R2 ;  /* 0x0000100208007986 */ /* 0x0001e8000c101b04 */
[----:B------:R0:W-:Y:S06]  /*0eb0*/  STG.E desc[UR4][R8.64+0x4], R13 ;  /* 0x0000040d08007986 */ /* 0x0001ec000c101904 */
[----:B------:R-:W-:Y:S05]  /*0ec0*/  @!P0 BRA `(.L_x_48) ;  /* 0xfffffff000d88947 */ /* 0x000fea000383ffff */
.L_x_45:
[----:B------:R-:W-:Y:S05]  /*0ed0*/  BSYNC.RECONVERGENT B1 ;  /* 0x0000000000017941 */ /* 0x000fea0003800200 */
.L_x_44:
[C---:B------:R-:W-:Y:S01]  /*0ee0*/  ISETP.GT.U32.AND P0, PT, R11.reuse, 0x3, PT ;  /* 0x000000030b00780c */ /* 0x040fe20003f04070 */
[----:B------:R-:W-:Y:S01]  /*0ef0*/  VIADD R10, R10, 0x1 ;  /* 0x000000010a0a7836 */ /* 0x000fe20000000000 */
[--C-:B------:R-:W-:Y:S02]  /*0f00*/  SHF.R.U64 R11, R11, 0x2, R0.reuse ;  /* 0x000000020b0b7819 */ /* 0x100fe40000001200 */
[----:B------:R-:W-:Y:S02]  /*0f10*/  ISETP.GT.U32.AND.EX P0, PT, R0, RZ, PT, P0 ;  /* 0x000000ff0000720c */ /* 0x000fe40003f04100 */
[----:B------:R-:W-:-:S11]  /*0f20*/  SHF.R.U32.HI R0, RZ, 0x2, R0 ;  /* 0x00000002ff007819 */ /* 0x000fd60000011600 */
[----:B------:R-:W-:Y:S05]  /*0f30*/  @P0 BRA `(.L_x_49) ;  /* 0xfffffff0009c0947 */ /* 0x000fea000383ffff */
.L_x_43:
[----:B------:R-:W-:Y:S05]  /*0f40*/  BSYNC.RECONVERGENT B0 ;  /* 0x0000000000007941 */ /* 0x000fea0003800200 */
.L_x_42:
[----:B------:R-:W1:Y:S01]  /*0f50*/  S2R R0, SR_TID.X ;  /* 0x0000000000007919 */ /* 0x000e620000002100 */
[----:B0-----:R-:W0:Y:S01]  /*0f60*/  LDC.64 R2, c[0x0][0x380] ;  /* 0x0000e000ff027b82 */ /* 0x001e220000000a00 */
[----:B------:R-:W1:Y:S01]  /*0f70*/  LDCU UR6, c[0x0][0x388] ;  /* 0x00007100ff0677ac */ /* 0x000e620008000800 */
[----:B------:R-:W1:Y:S02]  /*0f80*/  S2R R5, SR_TID.Y ;  /* 0x0000000000057919 */ /* 0x000e640000002200 */
[----:B-1----:R-:W-:-:S04]  /*0f90*/  IMAD R5, R5, UR6, R0 ;  /* 0x0000000605057c24 */ /* 0x002fc8000f8e0200 */
[----:B0-----:R-:W-:-:S05]  /*0fa0*/  IMAD.WIDE R2, R5, 0x30, R2 ;  /* 0x0000003005027825 */ /* 0x001fca00078e0202 */
[----:B------:R-:W-:Y:S04]  /*0fb0*/  STG.E.64 desc[UR4][R2.64+0x18], RZ ;  /* 0x000018ff02007986 */ /* 0x000fe8000c101b04 */
[----:B------:R-:W-:Y:S04]  /*0fc0*/  STG.E desc[UR4][R2.64+0x20], RZ ;  /* 0x000020ff02007986 */ /* 0x000fe8000c101904 */
[----:B------:R-:W-:Y:S01]  /*0fd0*/  STG.E.64 desc[UR4][R2.64+0x28], RZ ;  /* 0x000028ff02007986 */ /* 0x000fe2000c101b04 */
[----:B------:R-:W-:Y:S05]  /*0fe0*/  EXIT ;  /* 0x000000000000794d */ /* 0x000fea0003800000 */
.L_x_50:
        /* <DEDUP_REMOVED lines=9> */
.L_x_59:


//--------------------- .nv.global.init           --------------------------
	.section	.nv.global.init,"aw",@progbits
	.align	4
.nv.global.init:
	.type		mrg32k3aM1SubSeq,@object
	.size		mrg32k3aM1SubSeq,(mrg32k3aM2SubSeq - mrg32k3aM1SubSeq)
mrg32k3aM1SubSeq:
        /*0000*/ 	.byte	0x0b, 0xcc, 0xee, 0x04, 0x73, 0x29, 0x8b, 0x6f, 0xf6, 0x53, 0x03, 0xf6, 0x23, 0xf6, 0xea, 0xda
        /* <DEDUP_REMOVED lines=125> */
	.type		mrg32k3aM2SubSeq,@object
	.size		mrg32k3aM2SubSeq,(mrg32k3aM1 - mrg32k3aM2SubSeq)
mrg32k3aM2SubSeq:
        /* <DEDUP_REMOVED lines=126> */
	.type		mrg32k3aM1,@object
	.size		mrg32k3aM1,(mrg32k3aM1Seq - mrg32k3aM1)
mrg32k3aM1:
        /* <DEDUP_REMOVED lines=144> */
	.type		mrg32k3aM1Seq,@object
	.size		mrg32k3aM1Seq,(mrg32k3aM2 - mrg32k3aM1Seq)
mrg32k3aM1Seq:
        /* <DEDUP_REMOVED lines=144> */
	.type		mrg32k3aM2,@object
	.size		mrg32k3aM2,(mrg32k3aM2Seq - mrg32k3aM2)
mrg32k3aM2:
        /* <DEDUP_REMOVED lines=144> */
	.type		mrg32k3aM2Seq,@object
	.size		mrg32k3aM2Seq,(precalc_xorwow_matrix - mrg32k3aM2Seq)
mrg32k3aM2Seq:
        /* <DEDUP_REMOVED lines=144> */
	.type		precalc_xorwow_matrix,@object
	.size		precalc_xorwow_matrix,(precalc_xorwow_offset_matrix - precalc_xorwow_matrix)
precalc_xorwow_matrix:
        /* <DEDUP_REMOVED lines=6400> */
	.type		precalc_xorwow_offset_matrix,@object
	.size		precalc_xorwow_offset_matrix,(.L_1 - precalc_xorwow_offset_matrix)
precalc_xorwow_offset_matrix:
        /* <DEDUP_REMOVED lines=6400> */
.L_1:


//--------------------- .nv.shared.reserved.0     --------------------------
	.section	.nv.shared.reserved.0,"aw",@nobits
	.weak		__nv_reservedSMEM_offset_0_alias
	.size		__nv_reservedSMEM_offset_0_alias, 0, 64
	.other		__nv_reservedSMEM_offset_0_alias,@"STO_CUDA_RESERVED_SHARED STV_DEFAULT"
__nv_reservedSMEM_offset_0_alias:
	.zero		0
	.zero		64


//--------------------- .nv.constant0._Z26calculate_spin_hamiltonianPiiS_ --------------------------
	.section	.nv.constant0._Z26calculate_spin_hamiltonianPiiS_,"a",@progbits
	.sectionflags	@""
	.align	4
.nv.constant0._Z26calculate_spin_hamiltonianPiiS_:
	.zero		920


//--------------------- .nv.constant0._Z18update_old_latticePiS_i --------------------------
	.section	.nv.constant0._Z18update_old_latticePiS_i,"a",@progbits
	.sectionflags	@""
	.align	4
.nv.constant0._Z18update_old_latticePiS_i:
	.zero		916


//--------------------- .nv.constant0._Z28update_spin_double_bufferingPiS_Pfifi --------------------------
	.section	.nv.constant0._Z28update_spin_double_bufferingPiS_Pfifi,"a",@progbits
	.sectionflags	@""
	.align	4
.nv.constant0._Z28update_spin_double_bufferingPiS_Pfifi:
	.zero		932


//--------------------- .nv.constant0._Z22update_spin_checkboardPiPfifib --------------------------
	.section	.nv.constant0._Z22update_spin_checkboardPiPfifib,"a",@progbits
	.sectionflags	@""
	.align	4
.nv.constant0._Z22update_spin_checkboardPiPfifib:
	.zero		925


//--------------------- .nv.constant0._Z11update_spinPii --------------------------
	.section	.nv.constant0._Z11update_spinPii,"a",@progbits
	.sectionflags	@""
	.align	4
.nv.constant0._Z11update_spinPii:
	.zero		908


//--------------------- .nv.constant0._Z16generate_randomsP17curandStateXORWOWiPf --------------------------
	.section	.nv.constant0._Z16generate_randomsP17curandStateXORWOWiPf,"a",@progbits
	.sectionflags	@""
	.align	4
.nv.constant0._Z16generate_randomsP17curandStateXORWOWiPf:
	.zero		920


//--------------------- .nv.constant0._Z12setup_kernelP17curandStateXORWOWiy --------------------------
	.section	.nv.constant0._Z12setup_kernelP17curandStateXORWOWiy,"a",@progbits
	.sectionflags	@""
	.align	4
.nv.constant0._Z12setup_kernelP17curandStateXORWOWiy:
	.zero		920


//--------------------- SYMBOLS --------------------------

	.type		.nv.reservedSmem.offset0,@object
	.size		.nv.reservedSmem.offset0,0x4
